def matmul_kernel(
    a_ptr,
    b_ptr,
    c_ptr,
    M,
    N,
    K,
    stride_am,
    stride_ak,
    stride_bk,
    stride_bn,
    stride_cm,
    stride_cn,
    BLOCK_M: tl.constexpr,
    BLOCK_N: tl.constexpr,
    BLOCK_K: tl.constexpr,
    GROUP_M: tl.constexpr,
):
    pid = tl.program_id(axis=0)
    num_pid_m = tl.cdiv(M, BLOCK_M)
    num_pid_n = tl.cdiv(N, BLOCK_N)
    num_pid_in_group = GROUP_M * num_pid_n
    group_id = pid // num_pid_in_group
    first_pid_m = group_id * GROUP_M
    group_size_m = min(num_pid_m - first_pid_m, GROUP_M)
    pid_m = first_pid_m + ((pid % num_pid_in_group) % group_size_m)
    pid_n = (pid % num_pid_in_group) // group_size_m

    offs_am = (pid_m * BLOCK_M + tl.arange(0, BLOCK_M)) % M
    offs_bn = (pid_n * BLOCK_N + tl.arange(0, BLOCK_N)) % N
    offs_k = tl.arange(0, BLOCK_K)
    a_ptrs = a_ptr + offs_am[:, None] * stride_am + offs_k[None, :] * stride_ak
    b_ptrs = b_ptr + offs_k[:, None] * stride_bk + offs_bn[None, :] * stride_bn

    acc = tl.zeros((BLOCK_M, BLOCK_N), dtype=tl.float32)
    for kk in range(0, tl.cdiv(K, BLOCK_K)):
        a = tl.load(a_ptrs, mask=offs_k[None, :] < K - kk * BLOCK_K, other=0.0)
        b = tl.load(b_ptrs, mask=offs_k[:, None] < K - kk * BLOCK_K, other=0.0)
        acc = tl.dot(a, b, acc)
        a_ptrs += BLOCK_K * stride_ak
        b_ptrs += BLOCK_K * stride_bk

    c = acc.to(c_ptr.dtype.element_ty)
    offs_cm = pid_m * BLOCK_M + tl.arange(0, BLOCK_M)
    offs_cn = pid_n * BLOCK_N + tl.arange(0, BLOCK_N)
    c_ptrs = c_ptr + offs_cm[:, None] * stride_cm + offs_cn[None, :] * stride_cn
    mask = (offs_cm[:, None] < M) & (offs_cn[None, :] < N)
    tl.store(c_ptrs, c, mask=mask)

# config = {"BLOCK_K": 128, "BLOCK_M": 64, "BLOCK_N": 256, "GROUP_M": 8, "arch": "sm_90", "dtype": "fp8e5m2", "num_ctas": 1, "num_stages": 3, "num_warps": 16}
# arch = sm_90


// ===== COMPILED SASS (sm_90a) =====

	.target	sm_90a

	.elftype	@"ET_EXEC"


//--------------------- .note.nv.tkinfo           --------------------------
	.section	.note.nv.tkinfo,"",@"SHT_NOTE"
	.sectionflags	@"SHF_NOTE_NV_TKINFO"
	.tkinfo
        /*0018*/ 	.word	0x00000002
        /*0030*/ 	.string	""
        /*0030*/ 	.string	"ptxas"
        /*0030*/ 	.string	"Cuda compilation tools, release 13.0, V13.0.88"
        /*0030*/ 	.string	"Build cuda_13.0.r13.0/compiler.36424714_0"
        /*0030*/ 	.string	"-v  -suppress-debug-info  -lineinfo  -arch sm_90a "



//--------------------- .note.nv.cuinfo           --------------------------
	.section	.note.nv.cuinfo,"",@"SHT_NOTE"
	.sectionflags	@"SHF_NOTE_NV_CUINFO"
        /*0018*/ 	.short	0x0002
        /*001a*/ 	.short	0x005a
        /*001c*/ 	.short	0x0082
	.zero		2


//--------------------- .nv.info                  --------------------------
	.section	.nv.info,"",@"SHT_CUDA_INFO"
	.align	4


	//----- nvinfo : EIATTR_REGCOUNT
	.align		4
        /*0000*/ 	.byte	0x04, 0x2f
        /*0002*/ 	.short	(.L_1 - .L_0)
	.align		4
.L_0:
        /*0004*/ 	.word	index@(matmul_kernel)
        /*0008*/ 	.word	0x00000080


	//----- nvinfo : EIATTR_FRAME_SIZE
	.align		4
.L_1:
        /*000c*/ 	.byte	0x04, 0x11
        /*000e*/ 	.short	(.L_3 - .L_2)
	.align		4
.L_2:
        /*0010*/ 	.word	index@(matmul_kernel)
        /*0014*/ 	.word	0x000001f0


	//----- nvinfo : EIATTR_MIN_STACK_SIZE
	.align		4
.L_3:
        /*0018*/ 	.byte	0x04, 0x12
        /*001a*/ 	.short	(.L_5 - .L_4)
	.align		4
.L_4:
        /*001c*/ 	.word	index@(matmul_kernel)
        /*0020*/ 	.word	0x000001f0
.L_5:


//--------------------- .nv.compat                --------------------------
	.section	.nv.compat,"",@"SHT_CUDA_COMPAT_INFO"
	.align	4
        /*0000*/ 	.byte	0x02, 0x09, 0x01, 0x00, 0x02, 0x02, 0x04, 0x00, 0x02, 0x05, 0x05, 0x00, 0x03, 0x07, 0x01, 0x01
        /*0010*/ 	.byte	0x02, 0x03, 0x00, 0x00, 0x02, 0x06, 0x01, 0x00, 0x04, 0x0b, 0x08, 0x00, 0x00, 0x00, 0x00, 0x00
        /*0020*/ 	.byte	0x00, 0x00, 0x00, 0x00


//--------------------- .nv.info.matmul_kernel    --------------------------
	.section	.nv.info.matmul_kernel,"",@"SHT_CUDA_INFO"
	.sectionflags	@""
	.align	4


	//----- nvinfo : EIATTR_CUDA_API_VERSION
	.align		4
        /*0000*/ 	.byte	0x04, 0x37
        /*0002*/ 	.short	(.L_7 - .L_6)
.L_6:
        /*0004*/ 	.word	0x00000082


	//----- nvinfo : EIATTR_KPARAM_INFO
	.align		4
.L_7:
        /*0008*/ 	.byte	0x04, 0x17
        /*000a*/ 	.short	(.L_9 - .L_8)
.L_8:
        /*000c*/ 	.word	0x00000000
        /*0010*/ 	.short	0x000d
        /*0012*/ 	.short	0x0048
        /*0014*/ 	.byte	0x00, 0xf4, 0x21, 0x00


	//----- nvinfo : EIATTR_KPARAM_INFO
	.align		4
.L_9:
        /*0018*/ 	.byte	0x04, 0x17
        /*001a*/ 	.short	(.L_11 - .L_10)
.L_10:
        /*001c*/ 	.word	0x00000000
        /*0020*/ 	.short	0x000c
        /*0022*/ 	.short	0x0040
        /*0024*/ 	.byte	0x00, 0xf4, 0x21, 0x00


	//----- nvinfo : EIATTR_KPARAM_INFO
	.align		4
.L_11:
        /*0028*/ 	.byte	0x04, 0x17
        /*002a*/ 	.short	(.L_13 - .L_12)
.L_12:
        /*002c*/ 	.word	0x00000000
        /*0030*/ 	.short	0x000b
        /*0032*/ 	.short	0x0038
        /*0034*/ 	.byte	0x00, 0xf0, 0x11, 0x00


	//----- nvinfo : EIATTR_KPARAM_INFO
	.align		4
.L_13:
        /*0038*/ 	.byte	0x04, 0x17
        /*003a*/ 	.short	(.L_15 - .L_14)
.L_14:
        /*003c*/ 	.word	0x00000000
        /*0040*/ 	.short	0x000a
        /*0042*/ 	.short	0x0034
        /*0044*/ 	.byte	0x00, 0xf0, 0x11, 0x00


	//----- nvinfo : EIATTR_KPARAM_INFO
	.align		4
.L_15:
        /*0048*/ 	.byte	0x04, 0x17
        /*004a*/ 	.short	(.L_17 - .L_16)
.L_16:
        /*004c*/ 	.word	0x00000000
        /*0050*/ 	.short	0x0009
        /*0052*/ 	.short	0x0030
        /*0054*/ 	.byte	0x00, 0xf0, 0x11, 0x00


	//----- nvinfo : EIATTR_KPARAM_INFO
	.align		4
.L_17:
        /*0058*/ 	.byte	0x04, 0x17
        /*005a*/ 	.short	(.L_19 - .L_18)
.L_18:
        /*005c*/ 	.word	0x00000000
        /*0060*/ 	.short	0x0008
        /*0062*/ 	.short	0x002c
        /*0064*/ 	.byte	0x00, 0xf0, 0x11, 0x00


	//----- nvinfo : EIATTR_KPARAM_INFO
	.align		4
.L_19:
        /*0068*/ 	.byte	0x04, 0x17
        /*006a*/ 	.short	(.L_21 - .L_20)
.L_20:
        /*006c*/ 	.word	0x00000000
        /*0070*/ 	.short	0x0007
        /*0072*/ 	.short	0x0028
        /*0074*/ 	.byte	0x00, 0xf0, 0x11, 0x00


	//----- nvinfo : EIATTR_KPARAM_INFO
	.align		4
.L_21:
        /*0078*/ 	.byte	0x04, 0x17
        /*007a*/ 	.short	(.L_23 - .L_22)
.L_22:
        /*007c*/ 	.word	0x00000000
        /*0080*/ 	.short	0x0006
        /*0082*/ 	.short	0x0024
        /*0084*/ 	.byte	0x00, 0xf0, 0x11, 0x00


	//----- nvinfo : EIATTR_KPARAM_INFO
	.align		4
.L_23:
        /*0088*/ 	.byte	0x04, 0x17
        /*008a*/ 	.short	(.L_25 - .L_24)
.L_24:
        /*008c*/ 	.word	0x00000000
        /*0090*/ 	.short	0x0005
        /*0092*/ 	.short	0x0020
        /*0094*/ 	.byte	0x00, 0xf0, 0x11, 0x00


	//----- nvinfo : EIATTR_KPARAM_INFO
	.align		4
.L_25:
        /*0098*/ 	.byte	0x04, 0x17
        /*009a*/ 	.short	(.L_27 - .L_26)
.L_26:
        /*009c*/ 	.word	0x00000000
        /*00a0*/ 	.short	0x0004
        /*00a2*/ 	.short	0x001c
        /*00a4*/ 	.byte	0x00, 0xf0, 0x11, 0x00


	//----- nvinfo : EIATTR_KPARAM_INFO
	.align		4
.L_27:
        /*00a8*/ 	.byte	0x04, 0x17
        /*00aa*/ 	.short	(.L_29 - .L_28)
.L_28:
        /*00ac*/ 	.word	0x00000000
        /*00b0*/ 	.short	0x0003
        /*00b2*/ 	.short	0x0018
        /*00b4*/ 	.byte	0x00, 0xf0, 0x11, 0x00


	//----- nvinfo : EIATTR_KPARAM_INFO
	.align		4
.L_29:
        /*00b8*/ 	.byte	0x04, 0x17
        /*00ba*/ 	.short	(.L_31 - .L_30)
.L_30:
        /*00bc*/ 	.word	0x00000000
        /*00c0*/ 	.short	0x0002
        /*00c2*/ 	.short	0x0010
        /*00c4*/ 	.byte	0x00, 0xf4, 0x21, 0x00


	//----- nvinfo : EIATTR_KPARAM_INFO
	.align		4
.L_31:
        /*00c8*/ 	.byte	0x04, 0x17
        /*00ca*/ 	.short	(.L_33 - .L_32)
.L_32:
        /*00cc*/ 	.word	0x00000000
        /*00d0*/ 	.short	0x0001
        /*00d2*/ 	.short	0x0008
        /*00d4*/ 	.byte	0x00, 0xf4, 0x21, 0x00


	//----- nvinfo : EIATTR_KPARAM_INFO
	.align		4
.L_33:
        /*00d8*/ 	.byte	0x04, 0x17
        /*00da*/ 	.short	(.L_35 - .L_34)
.L_34:
        /*00dc*/ 	.word	0x00000000
        /*00e0*/ 	.short	0x0000
        /*00e2*/ 	.short	0x0000
        /*00e4*/ 	.byte	0x00, 0xf4, 0x21, 0x00


	//----- nvinfo : EIATTR_SPARSE_MMA_MASK
	.align		4
.L_35:
        /*00e8*/ 	.byte	0x03, 0x50
        /*00ea*/ 	.short	0x0000


	//----- nvinfo : EIATTR_MAXREG_COUNT
	.align		4
        /*00ec*/ 	.byte	0x03, 0x1b
        /*00ee*/ 	.short	0x0080


	//----- nvinfo : EIATTR_NUM_BARRIERS
	.align		4
        /*00f0*/ 	.byte	0x02, 0x4c
        /*00f2*/ 	.byte	0x01
	.zero		1


	//----- nvinfo : EIATTR_ANNOTATIONS
	.align		4
        /*00f4*/ 	.byte	0x04, 0x55
        /*00f6*/ 	.short	(.L_37 - .L_36)


	//   ....[0]....
.L_36:
        /*00f8*/ 	.word	0x00000001
        /*00fc*/ 	.byte	0xe0, 0x06, 0x00, 0x00, 0x01, 0x00, 0x00, 0x00, 0x00, 0x07, 0x00, 0x00, 0x01, 0x00, 0x00, 0x00
        /* <DEDUP_REMOVED lines=169> */
        /*0b9c*/ 	.byte	0x70, 0x8f, 0x00, 0x00


	//----- nvinfo : EIATTR_MERCURY_ISA_VERSION
	.align		4
.L_37:
        /*0ba0*/ 	.byte	0x03, 0x5f
        /*0ba2*/ 	.short	0x0101


	//----- nvinfo : EIATTR_EXIT_INSTR_OFFSETS
	.align		4
        /*0ba4*/ 	.byte	0x04, 0x1c
        /*0ba6*/ 	.short	(.L_39 - .L_38)


	//   ....[0]....
.L_38:
        /*0ba8*/ 	.word	0x0000a5b0


	//   ....[1]....
        /*0bac*/ 	.word	0x0000a5d0


	//----- nvinfo : EIATTR_REQNTID
	.align		4
.L_39:
        /*0bb0*/ 	.byte	0x04, 0x10
        /*0bb2*/ 	.short	(.L_41 - .L_40)
.L_40:
        /*0bb4*/ 	.word	0x00000200
        /*0bb8*/ 	.word	0x00000001
        /*0bbc*/ 	.word	0x00000001


	//----- nvinfo : EIATTR_CBANK_PARAM_SIZE
	.align		4
.L_41:
        /*0bc0*/ 	.byte	0x03, 0x19
        /*0bc2*/ 	.short	0x0050


	//----- nvinfo : EIATTR_PARAM_CBANK
	.align		4
        /*0bc4*/ 	.byte	0x04, 0x0a
        /*0bc6*/ 	.short	(.L_43 - .L_42)
	.align		4
.L_42:
        /*0bc8*/ 	.word	index@(.nv.constant0.matmul_kernel)
        /*0bcc*/ 	.short	0x0210
        /*0bce*/ 	.short	0x0050


	//----- nvinfo : EIATTR_SW_WAR
	.align		4
.L_43:
        /*0bd0*/ 	.byte	0x04, 0x36
        /*0bd2*/ 	.short	(.L_45 - .L_44)
.L_44:
        /*0bd4*/ 	.word	0x00000008
.L_45:


//--------------------- .nv.callgraph             --------------------------
	.section	.nv.callgraph,"",@"SHT_CUDA_CALLGRAPH"
	.align	4
	.sectionentsize	8
	.align		4
        /*0000*/ 	.word	0x00000000
	.align		4
        /*0004*/ 	.word	0xffffffff
	.align		4
        /*0008*/ 	.word	0x00000000
	.align		4
        /*000c*/ 	.word	0xfffffffe
	.align		4
        /*0010*/ 	.word	0x00000000
	.align		4
        /*0014*/ 	.word	0xfffffffd
	.align		4
        /*0018*/ 	.word	0x00000000
	.align		4
        /*001c*/ 	.word	0xfffffffc


//--------------------- .text.matmul_kernel       --------------------------
	.section	.text.matmul_kernel,"ax",@progbits
	.align	128
        .global         matmul_kernel
        .type           matmul_kernel,@function
        .size           matmul_kernel,(.L_x_3 - matmul_kernel)
        .other          matmul_kernel,@"STO_CUDA_ENTRY STV_DEFAULT"
matmul_kernel:
.text.matmul_kernel:
[----:B------:R-:W0:Y:S08]  /*0000*/  LDC R1, c[0x0][0x28] ;  /* 0x00000a00ff017b82 */ /* 0x000e300000000800 */
[----:B------:R-:W1:Y:S01]  /*0010*/  LDC.64 R56, c[0x0][0x228] ;  /* 0x00008a00ff387b82 */ /* 0x000e620000000a00 */
[----:B------:R-:W2:Y:S01]  /*0020*/  S2R R5, SR_CTAID.X ;  /* 0x0000000000057919 */ /* 0x000ea20000002500 */
[----:B------:R-:W-:Y:S01]  /*0030*/  ULDC UR20, c[0x0][0x230] ;  /* 0x00008c0000147ab9 */ /* 0x000fe20000000800 */
[----:B0-----:R-:W-:Y:S01]  /*0040*/  VIADD R1, R1, 0xfffffe10 ;  /* 0xfffffe1001017836 */ /* 0x001fe20000000000 */
[----:B------:R-:W-:Y:S01]  /*0050*/  UIADD3 UR20, UR20, 0x7f, URZ ;  /* 0x0000007f14147890 */ /* 0x000fe2000fffe03f */
[----:B------:R-:W0:Y:S01]  /*0060*/  S2R R64, SR_TID.X ;  /* 0x0000000000407919 */ /* 0x000e220000002100 */
[----:B------:R-:W-:Y:S01]  /*0070*/  UMOV UR58, 0x400 ;  /* 0x00000400003a7882 */ /* 0x000fe20000000000 */
[----:B------:R-:W-:Y:S01]  /*0080*/  ULDC.64 UR38, c[0x0][0x208] ;  /* 0x0000820000267ab9 */ /* 0x000fe20000000a00 */
[----:B------:R-:W3:Y:S01]  /*0090*/  S2UR UR4, SR_CgaCtaId ;  /* 0x00000000000479c3 */ /* 0x000ee20000008800 */
[----:B------:R-:W-:Y:S01]  /*00a0*/  UISETP.GE.AND UP0, UPT, UR20, 0x80, UPT ;  /* 0x000000801400788c */ /* 0x000fe2000bf06270 */
[----:B------:R-:W-:-:S02]  /*00b0*/  CS2R R24, SRZ ;  /* 0x0000000000187805 */ /* 0x000fc4000001ff00 */
[----:B------:R-:W-:Y:S02]  /*00c0*/  CS2R R26, SRZ ;  /* 0x00000000001a7805 */ /* 0x000fe4000001ff00 */
[----:B------:R-:W-:Y:S02]  /*00d0*/  CS2R R28, SRZ ;  /* 0x00000000001c7805 */ /* 0x000fe4000001ff00 */
[----:B------:R-:W-:Y:S02]  /*00e0*/  CS2R R30, SRZ ;  /* 0x00000000001e7805 */ /* 0x000fe4000001ff00 */
[----:B------:R-:W-:Y:S02]  /*00f0*/  CS2R R32, SRZ ;  /* 0x0000000000207805 */ /* 0x000fe4000001ff00 */
[----:B------:R-:W-:Y:S02]  /*0100*/  CS2R R34, SRZ ;  /* 0x0000000000227805 */ /* 0x000fe4000001ff00 */
[----:B------:R-:W-:-:S02]  /*0110*/  CS2R R36, SRZ ;  /* 0x0000000000247805 */ /* 0x000fc4000001ff00 */
[----:B------:R-:W-:Y:S02]  /*0120*/  CS2R R38, SRZ ;  /* 0x0000000000267805 */ /* 0x000fe4000001ff00 */
[----:B------:R-:W-:Y:S02]  /*0130*/  CS2R R40, SRZ ;  /* 0x0000000000287805 */ /* 0x000fe4000001ff00 */
[----:B------:R-:W-:Y:S02]  /*0140*/  CS2R R42, SRZ ;  /* 0x00000000002a7805 */ /* 0x000fe4000001ff00 */
[----:B------:R-:W-:Y:S02]  /*0150*/  CS2R R44, SRZ ;  /* 0x00000000002c7805 */ /* 0x000fe4000001ff00 */
[----:B------:R-:W-:Y:S02]  /*0160*/  CS2R R46, SRZ ;  /* 0x00000000002e7805 */ /* 0x000fe4000001ff00 */
[----:B------:R-:W-:-:S02]  /*0170*/  CS2R R48, SRZ ;  /* 0x0000000000307805 */ /* 0x000fc4000001ff00 */
[----:B------:R-:W-:Y:S01]  /*0180*/  CS2R R50, SRZ ;  /* 0x0000000000327805 */ /* 0x000fe2000001ff00 */
[----:B-1----:R-:W-:Y:S01]  /*0190*/  VIADD R0, R57, 0xff ;  /* 0x000000ff39007836 */ /* 0x002fe20000000000 */
[----:B------:R-:W-:Y:S02]  /*01a0*/  CS2R R52, SRZ ;  /* 0x0000000000347805 */ /* 0x000fe4000001ff00 */
[----:B------:R-:W-:Y:S02]  /*01b0*/  CS2R R54, SRZ ;  /* 0x0000000000367805 */ /* 0x000fe4000001ff00 */
[----:B------:R-:W-:Y:S01]  /*01c0*/  SHF.R.S32.HI R3, RZ, 0x1f, R0 ;  /* 0x0000001fff037819 */ /* 0x000fe20000011400 */
[----:B---3--:R-:W-:-:S03]  /*01d0*/  ULEA UR58, UR4, UR58, 0x18 ;  /* 0x0000003a043a7291 */ /* 0x008fc6000f8ec03f */
[----:B------:R-:W-:Y:S02]  /*01e0*/  LEA.HI R3, R3, R0, RZ, 0x8 ;  /* 0x0000000003037211 */ /* 0x000fe400078f40ff */
[----:B--2---:R-:W-:Y:S02]  /*01f0*/  IABS R8, R5 ;  /* 0x0000000500087213 */ /* 0x004fe40000000000 */
[----:B------:R-:W-:Y:S02]  /*0200*/  SHF.R.S32.HI R3, RZ, 0x8, R3 ;  /* 0x00000008ff037819 */ /* 0x000fe40000011403 */
[C---:B0-----:R-:W-:Y:S02]  /*0210*/  LEA.HI R74, R64.reuse, 0x8, RZ, 0x1a ;  /* 0x00000008404a7811 */ /* 0x041fe400078fd0ff */
[C---:B------:R-:W-:Y:S01]  /*0220*/  LEA.HI R73, R64.reuse, 0x18, RZ, 0x1a ;  /* 0x0000001840497811 */ /* 0x040fe200078fd0ff */
[----:B------:R-:W-:Y:S01]  /*0230*/  IMAD.SHL.U32 R4, R3, 0x8, RZ ;  /* 0x0000000803047824 */ /* 0x000fe200078e00ff */
[----:B------:R-:W-:-:S02]  /*0240*/  LEA.HI R72, R64, 0x28, RZ, 0x1a ;  /* 0x0000002840487811 */ /* 0x000fc400078fd0ff */
[C---:B------:R-:W-:Y:S02]  /*0250*/  LEA.HI R71, R64.reuse, 0x38, RZ, 0x1a ;  /* 0x0000003840477811 */ /* 0x040fe400078fd0ff */
[-C--:B------:R-:W-:Y:S02]  /*0260*/  IABS R7, R4.reuse ;  /* 0x0000000400077213 */ /* 0x080fe40000000000 */
[----:B------:R-:W-:Y:S02]  /*0270*/  IABS R10, R4 ;  /* 0x00000004000a7213 */ /* 0x000fe40000000000 */
[----:B------:R-:W0:Y:S01]  /*0280*/  I2F.RP R0, R7 ;  /* 0x0000000700007306 */ /* 0x000e220000209400 */
[C---:B------:R-:W-:Y:S02]  /*0290*/  LEA.HI R70, R64.reuse, 0x48, RZ, 0x1a ;  /* 0x0000004840467811 */ /* 0x040fe400078fd0ff */
[C---:B------:R-:W-:Y:S02]  /*02a0*/  LEA.HI R69, R64.reuse, 0x58, RZ, 0x1a ;  /* 0x0000005840457811 */ /* 0x040fe400078fd0ff */
[----:B------:R-:W-:-:S02]  /*02b0*/  LEA.HI R68, R64, 0x68, RZ, 0x1a ;  /* 0x0000006840447811 */ /* 0x000fc400078fd0ff */
[C---:B------:R-:W-:Y:S02]  /*02c0*/  LEA.HI R67, R64.reuse, 0x78, RZ, 0x1a ;  /* 0x0000007840437811 */ /* 0x040fe400078fd0ff */
[----:B------:R-:W-:Y:S01]  /*02d0*/  LOP3.LUT R75, R64, 0x7f, RZ, 0xc0, !PT ;  /* 0x0000007f404b7812 */ /* 0x000fe200078ec0ff */
[----:B0-----:R-:W0:Y:S02]  /*02e0*/  MUFU.RCP R0, R0 ;  /* 0x0000000000007308 */ /* 0x001e240000001000 */
[----:B0-----:R-:W-:Y:S02]  /*02f0*/  VIADD R2, R0, 0xffffffe ;  /* 0x0ffffffe00027836 */ /* 0x001fe40000000000 */
[----:B------:R-:W-:-:S04]  /*0300*/  IMAD.MOV R0, RZ, RZ, -R10 ;  /* 0x000000ffff007224 */ /* 0x000fc800078e0a0a */
[----:B------:R0:W1:Y:S02]  /*0310*/  F2I.FTZ.U32.TRUNC.NTZ R3, R2 ;  /* 0x0000000200037305 */ /* 0x000064000021f000 */
[----:B0-----:R-:W-:Y:S02]  /*0320*/  IMAD.MOV.U32 R2, RZ, RZ, RZ ;  /* 0x000000ffff027224 */ /* 0x001fe400078e00ff */
[----:B-1----:R-:W-:-:S04]  /*0330*/  IMAD.MOV R6, RZ, RZ, -R3 ;  /* 0x000000ffff067224 */ /* 0x002fc800078e0a03 */
[----:B------:R-:W-:Y:S02]  /*0340*/  IMAD R9, R6, R7, RZ ;  /* 0x0000000706097224 */ /* 0x000fe400078e02ff */
[----:B------:R-:W-:Y:S02]  /*0350*/  IMAD.MOV.U32 R6, RZ, RZ, R8 ;  /* 0x000000ffff067224 */ /* 0x000fe400078e0008 */
[----:B------:R-:W-:-:S06]  /*0360*/  IMAD.HI.U32 R3, R3, R9, R2 ;  /* 0x0000000903037227 */ /* 0x000fcc00078e0002 */
[----:B------:R-:W-:-:S04]  /*0370*/  IMAD.HI.U32 R3, R3, R6, RZ ;  /* 0x0000000603037227 */ /* 0x000fc800078e00ff */
[----:B------:R-:W-:-:S05]  /*0380*/  IMAD R0, R3, R0, R6 ;  /* 0x0000000003007224 */ /* 0x000fca00078e0206 */
[----:B------:R-:W-:-:S13]  /*0390*/  ISETP.GT.U32.AND P1, PT, R7, R0, PT ;  /* 0x000000000700720c */ /* 0x000fda0003f24070 */
[----:B------:R-:W-:Y:S02]  /*03a0*/  @!P1 IMAD.IADD R0, R0, 0x1, -R7 ;  /* 0x0000000100009824 */ /* 0x000fe400078e0a07 */
[----:B------:R-:W-:Y:S01]  /*03b0*/  @!P1 VIADD R3, R3, 0x1 ;  /* 0x0000000103039836 */ /* 0x000fe20000000000 */
[----:B------:R-:W-:Y:S02]  /*03c0*/  ISETP.NE.AND P1, PT, R4, RZ, PT ;  /* 0x000000ff0400720c */ /* 0x000fe40003f25270 */
[----:B------:R-:W-:Y:S02]  /*03d0*/  ISETP.GE.U32.AND P0, PT, R0, R7, PT ;  /* 0x000000070000720c */ /* 0x000fe40003f06070 */
[----:B------:R-:W-:-:S04]  /*03e0*/  LOP3.LUT R0, R5, R4, RZ, 0x3c, !PT ;  /* 0x0000000405007212 */ /* 0x000fc800078e3cff */
[----:B------:R-:W-:Y:S01]  /*03f0*/  ISETP.GE.AND P2, PT, R0, RZ, PT ;  /* 0x000000ff0000720c */ /* 0x000fe20003f46270 */
[----:B------:R-:W-:-:S06]  /*0400*/  VIADD R0, R56, 0x3f ;  /* 0x0000003f38007836 */ /* 0x000fcc0000000000 */
[----:B------:R-:W-:-:S04]  /*0410*/  @P0 VIADD R3, R3, 0x1 ;  /* 0x0000000103030836 */ /* 0x000fc80000000000 */
[----:B------:R-:W-:Y:S01]  /*0420*/  IMAD.MOV.U32 R2, RZ, RZ, R3 ;  /* 0x000000ffff027224 */ /* 0x000fe200078e0003 */
[----:B------:R-:W-:-:S03]  /*0430*/  SHF.R.S32.HI R3, RZ, 0x1f, R0 ;  /* 0x0000001fff037819 */ /* 0x000fc60000011400 */
[----:B------:R-:W-:Y:S01]  /*0440*/  @!P2 IMAD.MOV R2, RZ, RZ, -R2 ;  /* 0x000000ffff02a224 */ /* 0x000fe200078e0a02 */
[----:B------:R-:W-:Y:S02]  /*0450*/  @!P1 LOP3.LUT R2, RZ, R4, RZ, 0x33, !PT ;  /* 0x00000004ff029212 */ /* 0x000fe400078e33ff */
[----:B------:R-:W-:-:S03]  /*0460*/  LEA.HI R3, R3, R0, RZ, 0x6 ;  /* 0x0000000003037211 */ /* 0x000fc600078f30ff */
[----:B------:R-:W-:Y:S02]  /*0470*/  IMAD.SHL.U32 R6, R2, 0x8, RZ ;  /* 0x0000000802067824 */ /* 0x000fe400078e00ff */
[----:B------:R-:W-:-:S03]  /*0480*/  IMAD.MOV R2, RZ, RZ, -R2 ;  /* 0x000000ffff027224 */ /* 0x000fc600078e0a02 */
[----:B------:R-:W-:Y:S01]  /*0490*/  LEA.HI.SX32 R3, R3, -R6, 0x1a ;  /* 0x8000000603037211 */ /* 0x000fe200078fd2ff */
[----:B------:R-:W-:-:S03]  /*04a0*/  IMAD R4, R4, R2, R5 ;  /* 0x0000000204047224 */ /* 0x000fc600078e0205 */
[----:B------:R-:W-:Y:S02]  /*04b0*/  VIMNMX R11, R3, 0x8, PT ;  /* 0x00000008030b7848 */ /* 0x000fe40003fe0100 */
[----:B------:R-:W-:Y:S02]  /*04c0*/  IABS R9, R4 ;  /* 0x0000000400097213 */ /* 0x000fe40000000000 */
[----:B------:R-:W-:-:S04]  /*04d0*/  IABS R7, R11 ;  /* 0x0000000b00077213 */ /* 0x000fc80000000000 */
[----:B------:R-:W0:Y:S08]  /*04e0*/  I2F.RP R0, R7 ;  /* 0x0000000700007306 */ /* 0x000e300000209400 */
[----:B0-----:R-:W0:Y:S02]  /*04f0*/  MUFU.RCP R0, R0 ;  /* 0x0000000000007308 */ /* 0x001e240000001000 */
[----:B0-----:R-:W-:-:S06]  /*0500*/  VIADD R3, R0, 0xffffffe ;  /* 0x0ffffffe00037836 */ /* 0x001fcc0000000000 */
[----:B------:R-:W0:Y:S02]  /*0510*/  F2I.FTZ.U32.TRUNC.NTZ R3, R3 ;  /* 0x0000000300037305 */ /* 0x000e24000021f000 */
[----:B0-----:R-:W-:-:S04]  /*0520*/  IMAD.MOV R8, RZ, RZ, -R3 ;  /* 0x000000ffff087224 */ /* 0x001fc800078e0a03 */
[----:B------:R-:W-:Y:S01]  /*0530*/  IMAD.MOV.U32 R2, RZ, RZ, R8 ;  /* 0x000000ffff027224 */ /* 0x000fe200078e0008 */
[----:B------:R-:W-:-:S03]  /*0540*/  IABS R8, R11 ;  /* 0x0000000b00087213 */ /* 0x000fc60000000000 */
[----:B------:R-:W-:Y:S02]  /*0550*/  IMAD R5, R2, R7, RZ ;  /* 0x0000000702057224 */ /* 0x000fe400078e02ff */
[----:B------:R-:W-:Y:S02]  /*0560*/  IMAD.MOV.U32 R2, RZ, RZ, RZ ;  /* 0x000000ffff027224 */ /* 0x000fe400078e00ff */
[----:B------:R-:W-:Y:S02]  /*0570*/  IMAD.MOV R0, RZ, RZ, -R8 ;  /* 0x000000ffff007224 */ /* 0x000fe400078e0a08 */
[----:B------:R-:W-:Y:S01]  /*0580*/  IMAD.HI.U32 R2, R3, R5, R2 ;  /* 0x0000000503027227 */ /* 0x000fe200078e0002 */
[----:B------:R-:W-:-:S05]  /*0590*/  LOP3.LUT R3, R64, 0x3f, RZ, 0xc0, !PT ;  /* 0x0000003f40037812 */ /* 0x000fca00078ec0ff */
        /* <DEDUP_REMOVED lines=8> */
[----:B------:R-:W-:-:S07]  /*0620*/  ISETP.GE.AND P2, PT, R0, RZ, PT ;  /* 0x000000ff0000720c */ /* 0x000fce0003f46270 */
[----:B------:R-:W-:Y:S01]  /*0630*/  @P0 VIADD R2, R2, 0x1 ;  /* 0x0000000102020836 */ /* 0x000fe20000000000 */
[----:B------:R-:W-:-:S05]  /*0640*/  PLOP3.LUT P0, PT, PT, PT, UP0, 0x80, 0x0 ;  /* 0x000000000000781c */ /* 0x000fca0003f0f008 */
[----:B------:R-:W-:Y:S01]  /*0650*/  @!P2 IMAD.MOV R2, RZ, RZ, -R2 ;  /* 0x000000ffff02a224 */ /* 0x000fe200078e0a02 */
[----:B------:R-:W-:-:S05]  /*0660*/  @!P1 LOP3.LUT R2, RZ, R11, RZ, 0x33, !PT ;  /* 0x0000000bff029212 */ /* 0x000fca00078e33ff */
[----:B------:R-:W-:Y:S02]  /*0670*/  IMAD.MOV R0, RZ, RZ, -R2 ;  /* 0x000000ffff007224 */ /* 0x000fe400078e0a02 */
[----:B------:R-:W-:Y:S02]  /*0680*/  IMAD.SHL.U32 R13, R2, 0x100, RZ ;  /* 0x00000100020d7824 */ /* 0x000fe400078e00ff */
[----:B------:R-:W-:-:S04]  /*0690*/  IMAD R0, R11, R0, R4 ;  /* 0x000000000b007224 */ /* 0x000fc800078e0204 */
[----:B------:R-:W-:Y:S01]  /*06a0*/  IMAD.IADD R0, R6, 0x1, R0 ;  /* 0x0000000106007824 */ /* 0x000fe200078e0200 */
[----:B------:R-:W-:-:S03]  /*06b0*/  LOP3.LUT R6, R64, 0x180, RZ, 0xc0, !PT ;  /* 0x0000018040067812 */ /* 0x000fc600078ec0ff */
[----:B------:R-:W-:Y:S01]  /*06c0*/  IMAD R12, R0, 0x40, R3 ;  /* 0x00000040000c7824 */ /* 0x000fe200078e0203 */
[----:B------:R-:W-:-:S04]  /*06d0*/  SHF.R.U32.HI R0, RZ, 0x6, R64 ;  /* 0x00000006ff007819 */ /* 0x000fc80000011640 */
[----:B------:R0:W-:Y:S01]  /*06e0*/  STL [R1+0x16c], R12 ;  /* 0x00016c0c01007387 */ /* 0x0001e20000100800 */
[----:B------:R-:W-:-:S03]  /*06f0*/  SGXT.U32 R0, R0, 0x3 ;  /* 0x000000030000781a */ /* 0x000fc60000000000 */
[----:B------:R0:W-:Y:S01]  /*0700*/  STL [R1+0x164], R13 ;  /* 0x0001640d01007387 */ /* 0x0001e20000100800 */
[----:B------:R-:W-:Y:S05]  /*0710*/  @!P0 BRA `(.L_x_0) ;  /* 0x0000008800008947 */ /* 0x000fea0003800000 */
[----:B------:R-:W-:Y:S01]  /*0720*/  IABS R11, R56 ;  /* 0x00000038000b7213 */ /* 0x000fe20000000000 */
[----:B------:R-:W-:Y:S01]  /*0730*/  ULDC UR21, c[0x0][0x240] ;  /* 0x0000900000157ab9 */ /* 0x000fe20000000800 */
[----:B------:R-:W-:Y:S01]  /*0740*/  IABS R32, R57 ;  /* 0x0000003900207213 */ /* 0x000fe20000000000 */
[----:B------:R-:W-:Y:S01]  /*0750*/  ULDC.64 UR16, c[0x0][0x218] ;  /* 0x0000860000107ab9 */ /* 0x000fe20000000a00 */
[----:B------:R-:W1:Y:S01]  /*0760*/  I2F.RP R8, R11 ;  /* 0x0000000b00087306 */ /* 0x000e620000209400 */
[----:B------:R-:W-:Y:S01]  /*0770*/  LEA.HI R33, R6, R13, RZ, 0x19 ;  /* 0x0000000d06217211 */ /* 0x000fe200078fc8ff */
[----:B------:R-:W-:Y:S01]  /*0780*/  ULDC UR22, c[0x0][0x234] ;  /* 0x00008d0000167ab9 */ /* 0x000fe20000000800 */
[----:B------:R-:W-:Y:S01]  /*0790*/  SHF.R.U32.HI R64, RZ, 0x5, R64 ;  /* 0x00000005ff407819 */ /* 0x000fe20000011640 */
[----:B------:R-:W-:Y:S01]  /*07a0*/  ULDC.64 UR18, c[0x0][0x210] ;  /* 0x0000840000127ab9 */ /* 0x000fe20000000a00 */
[----:B------:R-:W-:Y:S01]  /*07b0*/  IABS R117, R33 ;  /* 0x0000002100757213 */ /* 0x000fe20000000000 */
[C---:B------:R-:W-:Y:S01]  /*07c0*/  VIADD R6, R33.reuse, 0xfc ;  /* 0x000000fc21067836 */ /* 0x040fe20000000000 */
[----:B------:R-:W-:Y:S01]  /*07d0*/  R2UR UR4, R64 ;  /* 0x00000000400472ca */ /* 0x000fe200000e0000 */
[----:B------:R-:W2:Y:S01]  /*07e0*/  I2F.RP R7, R32 ;  /* 0x0000002000077306 */ /* 0x000ea20000209400 */
[C---:B0-----:R-:W-:Y:S01]  /*07f0*/  VIADD R13, R33.reuse, 0x6c ;  /* 0x0000006c210d7836 */ /* 0x041fe20000000000 */
[----:B------:R-:W-:Y:S01]  /*0800*/  ULDC UR59, c[0x0][0x230] ;  /* 0x00008c00003b7ab9 */ /* 0x000fe20000000800 */
[----:B------:R-:W-:Y:S01]  /*0810*/  IABS R45, R6 ;  /* 0x00000006002d7213 */ /* 0x000fe20000000000 */
[C---:B------:R-:W-:Y:S01]  /*0820*/  VIADD R15, R33.reuse, 0x64 ;  /* 0x00000064210f7836 */ /* 0x040fe20000000000 */
[----:B------:R-:W-:Y:S01]  /*0830*/  ISETP.GE.AND P4, PT, R6, RZ, PT ;  /* 0x000000ff0600720c */ /* 0x000fe20003f86270 */
[C---:B------:R-:W-:Y:S01]  /*0840*/  VIADD R6, R33.reuse, 0xec ;  /* 0x000000ec21067836 */ /* 0x040fe20000000000 */
[----:B------:R-:W-:Y:S01]  /*0850*/  IABS R16, R13 ;  /* 0x0000000d00107213 */ /* 0x000fe20000000000 */
[----:B-1----:R-:W0:Y:S01]  /*0860*/  MUFU.RCP R8, R8 ;  /* 0x0000000800087308 */ /* 0x002e220000001000 */
[----:B------:R-:W-:-:S02]  /*0870*/  VIADD R17, R33, 0x60 ;  /* 0x0000006021117836 */ /* 0x000fc40000000000 */
[----:B------:R-:W-:Y:S01]  /*0880*/  IABS R47, R6 ;  /* 0x00000006002f7213 */ /* 0x000fe20000000000 */
[C---:B------:R-:W-:Y:S02]  /*0890*/  VIADD R19, R33.reuse, 0x5c ;  /* 0x0000005c21137836 */ /* 0x040fe40000000000 */
[C---:B------:R-:W-:Y:S02]  /*08a0*/  VIADD R23, R33.reuse, 0x40 ;  /* 0x0000004021177836 */ /* 0x040fe40000000000 */
[----:B--2---:R-:W1:Y:S01]  /*08b0*/  MUFU.RCP R7, R7 ;  /* 0x0000000700077308 */ /* 0x004e620000001000 */
[C---:B------:R-:W-:Y:S02]  /*08c0*/  VIADD R29, R33.reuse, 0x3c ;  /* 0x0000003c211d7836 */ /* 0x040fe40000000000 */
[C---:B------:R-:W-:Y:S02]  /*08d0*/  VIADD R37, R33.reuse, 0x34 ;  /* 0x0000003421257836 */ /* 0x040fe40000000000 */
[C---:B------:R-:W-:Y:S01]  /*08e0*/  VIADD R35, R33.reuse, 0x38 ;  /* 0x0000003821237836 */ /* 0x040fe20000000000 */
[----:B------:R-:W-:Y:S01]  /*08f0*/  IABS R20, R29 ;  /* 0x0000001d00147213 */ /* 0x000fe20000000000 */
[C---:B------:R-:W-:Y:S01]  /*0900*/  VIADD R40, R33.reuse, 0x30 ;  /* 0x0000003021287836 */ /* 0x040fe20000000000 */
[----:B------:R-:W-:Y:S01]  /*0910*/  IABS R25, R37 ;  /* 0x0000002500197213 */ /* 0x000fe20000000000 */
[----:B0-----:R-:W-:Y:S01]  /*0920*/  VIADD R4, R8, 0xffffffe ;  /* 0x0ffffffe08047836 */ /* 0x001fe20000000000 */
[----:B------:R-:W-:Y:S01]  /*0930*/  IABS R8, R12 ;  /* 0x0000000c00087213 */ /* 0x000fe20000000000 */
[C---:B------:R-:W-:Y:S01]  /*0940*/  VIADD R46, R33.reuse, 0x28 ;  /* 0x00000028212e7836 */ /* 0x040fe20000000000 */
[----:B------:R-:W-:Y:S01]  /*0950*/  IABS R27, R40 ;  /* 0x00000028001b7213 */ /* 0x000fe20000000000 */
[----:B------:R0:W2:Y:S01]  /*0960*/  F2I.FTZ.U32.TRUNC.NTZ R5, R4 ;  /* 0x0000000400057305 */ /* 0x0000a2000021f000 */
[----:B------:R-:W-:-:S02]  /*0970*/  VIADD R44, R33, 0x24 ;  /* 0x00000024212c7836 */ /* 0x000fc40000000000 */
[----:B------:R-:W-:Y:S01]  /*0980*/  VIADD R42, R33, 0x2c ;  /* 0x0000002c212a7836 */ /* 0x000fe20000000000 */
[----:B------:R-:W-:Y:S01]  /*0990*/  IABS R30, R46 ;  /* 0x0000002e001e7213 */ /* 0x000fe20000000000 */
[----:B-1----:R-:W-:Y:S01]  /*09a0*/  VIADD R2, R7, 0xffffffe ;  /* 0x0ffffffe07027836 */ /* 0x002fe20000000000 */
[----:B------:R-:W-:Y:S01]  /*09b0*/  IABS R34, R44 ;  /* 0x0000002c00227213 */ /* 0x000fe20000000000 */
[C---:B------:R-:W-:Y:S02]  /*09c0*/  VIADD R7, R33.reuse, 0xf4 ;  /* 0x000000f421077836 */ /* 0x040fe40000000000 */
[----:B------:R1:W3:Y:S01]  /*09d0*/  F2I.FTZ.U32.TRUNC.NTZ R3, R2 ;  /* 0x0000000200037305 */ /* 0x0002e2000021f000 */
[----:B0-----:R-:W-:Y:S02]  /*09e0*/  IMAD.MOV.U32 R4, RZ, RZ, RZ ;  /* 0x000000ffff047224 */ /* 0x001fe400078e00ff */
[----:B------:R-:W-:Y:S01]  /*09f0*/  IABS R39, R7 ;  /* 0x0000000700277213 */ /* 0x000fe20000000000 */
[----:B------:R-:W-:-:S02]  /*0a00*/  VIADD R50, R33, 0x20 ;  /* 0x0000002021327836 */ /* 0x000fc40000000000 */
[--C-:B--2---:R-:W-:Y:S02]  /*0a10*/  IMAD.MOV R10, RZ, RZ, -R5.reuse ;  /* 0x000000ffff0a7224 */ /* 0x104fe400078e0a05 */
[----:B------:R-:W-:Y:S02]  /*0a20*/  VIADD R52, R33, 0x1c ;  /* 0x0000001c21347836 */ /* 0x000fe40000000000 */
[----:B------:R-:W-:Y:S02]  /*0a30*/  IMAD R9, R10, R11, RZ ;  /* 0x0000000b0a097224 */ /* 0x000fe400078e02ff */
[----:B-1----:R-:W-:Y:S01]  /*0a40*/  IMAD.MOV.U32 R2, RZ, RZ, RZ ;  /* 0x000000ffff027224 */ /* 0x002fe200078e00ff */
[----:B------:R-:W-:Y:S01]  /*0a50*/  IABS R36, R52 ;  /* 0x0000003400247213 */ /* 0x000fe20000000000 */
[----:B------:R-:W-:-:S04]  /*0a60*/  IMAD.HI.U32 R5, R5, R9, R4 ;  /* 0x0000000905057227 */ /* 0x000fc800078e0004 */
[----:B---3--:R-:W-:Y:S02]  /*0a70*/  IMAD.MOV R9, RZ, RZ, -R3 ;  /* 0x000000ffff097224 */ /* 0x008fe400078e0a03 */
[----:B------:R-:W-:-:S04]  /*0a80*/  IMAD.HI.U32 R5, R5, R8, RZ ;  /* 0x0000000805057227 */ /* 0x000fc800078e00ff */
[----:B------:R-:W-:Y:S02]  /*0a90*/  IMAD R9, R9, R32, RZ ;  /* 0x0000002009097224 */ /* 0x000fe400078e02ff */
[----:B------:R-:W-:Y:S02]  /*0aa0*/  IMAD.MOV R5, RZ, RZ, -R5 ;  /* 0x000000ffff057224 */ /* 0x000fe400078e0a05 */
[----:B------:R-:W-:-:S04]  /*0ab0*/  IMAD.HI.U32 R9, R3, R9, R2 ;  /* 0x0000000903097227 */ /* 0x000fc800078e0002 */
[----:B------:R-:W-:Y:S02]  /*0ac0*/  IMAD R4, R11, R5, R8 ;  /* 0x000000050b047224 */ /* 0x000fe400078e0208 */
[----:B------:R-:W-:-:S03]  /*0ad0*/  IMAD.HI.U32 R2, R9, R45, RZ ;  /* 0x0000002d09027227 */ /* 0x000fc600078e00ff */
[----:B------:R-:W-:Y:S01]  /*0ae0*/  ISETP.GT.U32.AND P0, PT, R11, R4, PT ;  /* 0x000000040b00720c */ /* 0x000fe20003f04070 */
[----:B------:R-:W-:Y:S02]  /*0af0*/  IMAD.MOV R2, RZ, RZ, -R2 ;  /* 0x000000ffff027224 */ /* 0x000fe400078e0a02 */
[C---:B------:R-:W-:Y:S02]  /*0b00*/  VIADD R5, R33.reuse, 0xf8 ;  /* 0x000000f821057836 */ /* 0x040fe40000000000 */
[C---:B------:R-:W-:Y:S02]  /*0b10*/  IMAD R45, R32.reuse, R2, R45 ;  /* 0x00000002202d7224 */ /* 0x040fe400078e022d */
[----:B------:R-:W-:Y:S01]  /*0b20*/  VIADD R8, R33, 0xf0 ;  /* 0x000000f021087836 */ /* 0x000fe20000000000 */
[----:B------:R-:W-:Y:S01]  /*0b30*/  IABS R43, R5 ;  /* 0x00000005002b7213 */ /* 0x000fe20000000000 */
[----:B------:R-:W-:Y:S01]  /*0b40*/  IMAD.HI.U32 R2, R9, R39, RZ ;  /* 0x0000002709027227 */ /* 0x000fe200078e00ff */
[----:B------:R-:W-:-:S02]  /*0b50*/  ISETP.GT.U32.AND P1, PT, R32, R45, PT ;  /* 0x0000002d2000720c */ /* 0x000fc40003f24070 */
[----:B------:R-:W-:Y:S01]  /*0b60*/  IABS R41, R8 ;  /* 0x0000000800297213 */ /* 0x000fe20000000000 */
[----:B------:R-:W-:-:S04]  /*0b70*/  IMAD.HI.U32 R3, R9, R43, RZ ;  /* 0x0000002b09037227 */ /* 0x000fc800078e00ff */
[----:B------:R-:W-:Y:S02]  /*0b80*/  IMAD.MOV R3, RZ, RZ, -R3 ;  /* 0x000000ffff037224 */ /* 0x000fe400078e0a03 */
[----:B------:R-:W-:Y:S02]  /*0b90*/  IMAD.MOV R2, RZ, RZ, -R2 ;  /* 0x000000ffff027224 */ /* 0x000fe400078e0a02 */
[C---:B------:R-:W-:Y:S02]  /*0ba0*/  IMAD R43, R32.reuse, R3, R43 ;  /* 0x00000003202b7224 */ /* 0x040fe400078e022b */
[----:B------:R-:W-:Y:S02]  /*0bb0*/  @!P1 IMAD.IADD R45, R45, 0x1, -R32 ;  /* 0x000000012d2d9824 */ /* 0x000fe400078e0a20 */
[----:B------:R-:W-:Y:S01]  /*0bc0*/  IMAD.HI.U32 R3, R9, R41, RZ ;  /* 0x0000002909037227 */ /* 0x000fe200078e00ff */
[C---:B------:R-:W-:Y:S02]  /*0bd0*/  ISETP.GT.U32.AND P2, PT, R32.reuse, R43, PT ;  /* 0x0000002b2000720c */ /* 0x040fe40003f44070 */
[C---:B------:R-:W-:Y:S01]  /*0be0*/  ISETP.GT.U32.AND P6, PT, R32.reuse, R45, PT ;  /* 0x0000002d2000720c */ /* 0x040fe20003fc4070 */
[----:B------:R-:W-:-:S02]  /*0bf0*/  IMAD R39, R32, R2, R39 ;  /* 0x0000000220277224 */ /* 0x000fc400078e0227 */
[----:B------:R-:W-:Y:S02]  /*0c00*/  IMAD.MOV R3, RZ, RZ, -R3 ;  /* 0x000000ffff037224 */ /* 0x000fe400078e0a03 */
[----:B------:R-:W-:Y:S01]  /*0c10*/  @!P0 IMAD.IADD R4, R4, 0x1, -R11 ;  /* 0x0000000104048824 */ /* 0x000fe200078e0a0b */
[C---:B------:R-:W-:Y:S01]  /*0c20*/  ISETP.GT.U32.AND P1, PT, R32.reuse, R39, PT ;  /* 0x000000272000720c */ /* 0x040fe20003f24070 */
[----:B------:R-:W-:Y:S01]  /*0c30*/  IMAD R41, R32, R3, R41 ;  /* 0x0000000320297224 */ /* 0x000fe200078e0229 */
[----:B------:R-:W-:Y:S01]  /*0c40*/  ISETP.GE.AND P0, PT, R12, RZ, PT ;  /* 0x000000ff0c00720c */ /* 0x000fe20003f06270 */
[----:B------:R-:W-:Y:S01]  /*0c50*/  IMAD.HI.U32 R3, R9, R47, RZ ;  /* 0x0000002f09037227 */ /* 0x000fe200078e00ff */
[----:B------:R-:W-:Y:S02]  /*0c60*/  ISETP.GT.U32.AND P3, PT, R11, R4, PT ;  /* 0x000000040b00720c */ /* 0x000fe40003f64070 */
[----:B------:R-:W-:Y:S01]  /*0c70*/  IABS R12, R15 ;  /* 0x0000000f000c7213 */ /* 0x000fe20000000000 */
[--C-:B------:R-:W-:Y:S01]  /*0c80*/  @!P6 IMAD.IADD R45, R45, 0x1, -R32.reuse ;  /* 0x000000012d2de824 */ /* 0x100fe200078e0a20 */
[----:B------:R-:W-:Y:S01]  /*0c90*/  ISETP.GT.U32.AND P6, PT, R32, R41, PT ;  /* 0x000000292000720c */ /* 0x000fe20003fc4070 */
[----:B------:R-:W-:Y:S01]  /*0ca0*/  @!P2 IMAD.IADD R43, R43, 0x1, -R32 ;  /* 0x000000012b2ba824 */ /* 0x000fe200078e0a20 */
[----:B------:R-:W-:Y:S01]  /*0cb0*/  ISETP.GE.AND P2, PT, R7, RZ, PT ;  /* 0x000000ff0700720c */ /* 0x000fe20003f46270 */
[----:B------:R-:W-:-:S02]  /*0cc0*/  VIADD R7, R33, 0xe8 ;  /* 0x000000e821077836 */ /* 0x000fc40000000000 */
[--C-:B------:R-:W-:Y:S01]  /*0cd0*/  @!P1 IMAD.IADD R39, R39, 0x1, -R32.reuse ;  /* 0x0000000127279824 */ /* 0x100fe200078e0a20 */
[----:B------:R-:W-:Y:S01]  /*0ce0*/  ISETP.GT.U32.AND P5, PT, R32, R43, PT ;  /* 0x0000002b2000720c */ /* 0x000fe20003fa4070 */
[----:B------:R-:W-:Y:S01]  /*0cf0*/  IMAD.MOV R3, RZ, RZ, -R3 ;  /* 0x000000ffff037224 */ /* 0x000fe200078e0a03 */
[----:B------:R-:W-:Y:S01]  /*0d00*/  IABS R49, R7 ;  /* 0x0000000700317213 */ /* 0x000fe20000000000 */
[----:B------:R-:W-:Y:S01]  /*0d10*/  @!P3 IMAD.IADD R4, R4, 0x1, -R11 ;  /* 0x000000010404b824 */ /* 0x000fe200078e0a0b */
[C---:B------:R-:W-:Y:S01]  /*0d20*/  ISETP.GT.U32.AND P1, PT, R32.reuse, R39, PT ;  /* 0x000000272000720c */ /* 0x040fe20003f24070 */
[----:B------:R-:W-:Y:S01]  /*0d30*/  IMAD R47, R32, R3, R47 ;  /* 0x00000003202f7224 */ /* 0x000fe200078e022f */
[----:B------:R-:W-:Y:S01]  /*0d40*/  ISETP.NE.AND P3, PT, R56, RZ, PT ;  /* 0x000000ff3800720c */ /* 0x000fe20003f65270 */
[----:B------:R-:W-:Y:S02]  /*0d50*/  @!P6 IMAD.IADD R41, R41, 0x1, -R32 ;  /* 0x000000012929e824 */ /* 0x000fe400078e0a20 */
[----:B------:R-:W-:-:S03]  /*0d60*/  IMAD.HI.U32 R3, R9, R49, RZ ;  /* 0x0000003109037227 */ /* 0x000fc600078e00ff */
[C---:B------:R-:W-:Y:S01]  /*0d70*/  ISETP.GT.U32.AND P6, PT, R32.reuse, R41, PT ;  /* 0x000000292000720c */ /* 0x040fe20003fc4070 */
[----:B------:R-:W-:Y:S02]  /*0d80*/  IMAD.MOV R3, RZ, RZ, -R3 ;  /* 0x000000ffff037224 */ /* 0x000fe400078e0a03 */
[----:B------:R-:W-:Y:S02]  /*0d90*/  VIADD R10, R33, 0xdc ;  /* 0x000000dc210a7836 */ /* 0x000fe40000000000 */
[----:B------:R-:W-:Y:S01]  /*0da0*/  @!P1 IMAD.IADD R39, R39, 0x1, -R32 ;  /* 0x0000000127279824 */ /* 0x000fe200078e0a20 */
[C---:B------:R-:W-:Y:S01]  /*0db0*/  ISETP.GT.U32.AND P1, PT, R32.reuse, R47, PT ;  /* 0x0000002f2000720c */ /* 0x040fe20003f24070 */
[----:B------:R-:W-:Y:S01]  /*0dc0*/  IMAD R49, R32, R3, R49 ;  /* 0x0000000320317224 */ /* 0x000fe200078e0231 */
[----:B------:R-:W-:Y:S01]  /*0dd0*/  IABS R55, R10 ;  /* 0x0000000a00377213 */ /* 0x000fe20000000000 */
[----:B------:R-:W-:Y:S02]  /*0de0*/  IMAD.MOV.U32 R2, RZ, RZ, R4 ;  /* 0x000000ffff027224 */ /* 0x000fe400078e0004 */
[--C-:B------:R-:W-:Y:S01]  /*0df0*/  @!P5 IMAD.IADD R43, R43, 0x1, -R32.reuse ;  /* 0x000000012b2bd824 */ /* 0x100fe200078e0a20 */
[----:B------:R-:W-:Y:S01]  /*0e00*/  ISETP.GE.AND P5, PT, R6, RZ, PT ;  /* 0x000000ff0600720c */ /* 0x000fe20003fa6270 */
[----:B------:R-:W-:Y:S01]  /*0e10*/  @!P6 IMAD.IADD R41, R41, 0x1, -R32 ;  /* 0x000000012929e824 */ /* 0x000fe200078e0a20 */
[----:B------:R-:W-:Y:S01]  /*0e20*/  ISETP.GT.U32.AND P6, PT, R32, R49, PT ;  /* 0x000000312000720c */ /* 0x000fe20003fc4070 */
[----:B------:R-:W-:Y:S01]  /*0e30*/  @!P0 IMAD.MOV R2, RZ, RZ, -R2 ;  /* 0x000000ffff028224 */ /* 0x000fe200078e0a02 */
[----:B------:R-:W-:Y:S01]  /*0e40*/  ISETP.GE.AND P0, PT, R5, RZ, PT ;  /* 0x000000ff0500720c */ /* 0x000fe20003f06270 */
[----:B------:R-:W-:Y:S01]  /*0e50*/  VIADD R6, R33, 0xe4 ;  /* 0x000000e421067836 */ /* 0x000fe20000000000 */
[----:B------:R-:W-:Y:S01]  /*0e60*/  @!P3 LOP3.LUT R2, RZ, R56, RZ, 0x33, !PT ;  /* 0x00000038ff02b212 */ /* 0x000fe200078e33ff */
[----:B------:R-:W-:Y:S01]  /*0e70*/  @!P1 IMAD.IADD R47, R47, 0x1, -R32 ;  /* 0x000000012f2f9824 */ /* 0x000fe200078e0a20 */
[----:B------:R-:W-:Y:S01]  /*0e80*/  ISETP.GE.AND P3, PT, R8, RZ, PT ;  /* 0x000000ff0800720c */ /* 0x000fe20003f66270 */
[----:B------:R-:W-:Y:S01]  /*0e90*/  IMAD.HI.U32 R5, R9, R55, RZ ;  /* 0x0000003709057227 */ /* 0x000fe200078e00ff */
[----:B------:R-:W-:-:S02]  /*0ea0*/  IABS R51, R6 ;  /* 0x0000000600337213 */ /* 0x000fc40000000000 */
[----:B------:R-:W-:Y:S01]  /*0eb0*/  ISETP.GE.AND P1, PT, R7, RZ, PT ;  /* 0x000000ff0700720c */ /* 0x000fe20003f26270 */
[----:B------:R-:W-:Y:S02]  /*0ec0*/  VIADD R8, R33, 0xe0 ;  /* 0x000000e021087836 */ /* 0x000fe40000000000 */
[----:B------:R-:W-:Y:S01]  /*0ed0*/  @!P6 IMAD.IADD R49, R49, 0x1, -R32 ;  /* 0x000000013131e824 */ /* 0x000fe200078e0a20 */
[----:B------:R-:W-:Y:S01]  /*0ee0*/  ISETP.GT.U32.AND P6, PT, R32, R47, PT ;  /* 0x0000002f2000720c */ /* 0x000fe20003fc4070 */
[----:B------:R-:W-:Y:S01]  /*0ef0*/  IMAD.MOV R5, RZ, RZ, -R5 ;  /* 0x000000ffff057224 */ /* 0x000fe200078e0a05 */
[----:B------:R-:W-:Y:S01]  /*0f00*/  IABS R53, R8 ;  /* 0x0000000800357213 */ /* 0x000fe20000000000 */
[----:B------:R-:W-:-:S04]  /*0f10*/  IMAD.HI.U32 R3, R9, R51, RZ ;  /* 0x0000003309037227 */ /* 0x000fc800078e00ff */
[----:B------:R-:W-:Y:S02]  /*0f20*/  IMAD R55, R32, R5, R55 ;  /* 0x0000000520377224 */ /* 0x000fe400078e0237 */
[----:B------:R-:W-:Y:S02]  /*0f30*/  VIADD R11, R33, 0xd8 ;  /* 0x000000d8210b7836 */ /* 0x000fe40000000000 */
[----:B------:R-:W-:-:S03]  /*0f40*/  IMAD.HI.U32 R4, R9, R53, RZ ;  /* 0x0000003509047227 */ /* 0x000fc600078e00ff */
[----:B------:R-:W-:Y:S01]  /*0f50*/  IABS R61, R11 ;  /* 0x0000000b003d7213 */ /* 0x000fe20000000000 */
[----:B------:R-:W-:Y:S01]  /*0f60*/  @!P6 IMAD.IADD R47, R47, 0x1, -R32 ;  /* 0x000000012f2fe824 */ /* 0x000fe200078e0a20 */
[C---:B------:R-:W-:Y:S01]  /*0f70*/  ISETP.GT.U32.AND P6, PT, R32.reuse, R55, PT ;  /* 0x000000372000720c */ /* 0x040fe20003fc4070 */
[----:B------:R-:W-:Y:S02]  /*0f80*/  IMAD.MOV R3, RZ, RZ, -R3 ;  /* 0x000000ffff037224 */ /* 0x000fe400078e0a03 */
[----:B------:R-:W-:Y:S02]  /*0f90*/  IMAD.MOV R4, RZ, RZ, -R4 ;  /* 0x000000ffff047224 */ /* 0x000fe400078e0a04 */
[C---:B------:R-:W-:Y:S02]  /*0fa0*/  IMAD R51, R32.reuse, R3, R51 ;  /* 0x0000000320337224 */ /* 0x040fe400078e0233 */
[C---:B------:R-:W-:Y:S02]  /*0fb0*/  IMAD R53, R32.reuse, R4, R53 ;  /* 0x0000000420357224 */ /* 0x040fe400078e0235 */
[----:B------:R-:W-:Y:S01]  /*0fc0*/  @!P4 IMAD.MOV R45, RZ, RZ, -R45 ;  /* 0x000000ffff2dc224 */ /* 0x000fe200078e0a2d */
[C---:B------:R-:W-:Y:S01]  /*0fd0*/  ISETP.GT.U32.AND P4, PT, R32.reuse, R51, PT ;  /* 0x000000332000720c */ /* 0x040fe20003f84070 */
[----:B------:R-:W-:Y:S01]  /*0fe0*/  @!P0 IMAD.MOV R43, RZ, RZ, -R43 ;  /* 0x000000ffff2b8224 */ /* 0x000fe200078e0a2b */
[----:B------:R-:W-:Y:S01]  /*0ff0*/  ISETP.GT.U32.AND P0, PT, R32, R49, PT ;  /* 0x000000312000720c */ /* 0x000fe20003f04070 */
[----:B------:R-:W-:-:S02]  /*1000*/  VIADD R4, R33, 0xd4 ;  /* 0x000000d421047836 */ /* 0x000fc40000000000 */
[----:B------:R-:W-:-:S03]  /*1010*/  IMAD.HI.U32 R3, R9, R61, RZ ;  /* 0x0000003d09037227 */ /* 0x000fc600078e00ff */
[----:B------:R-:W-:Y:S01]  /*1020*/  IABS R59, R4 ;  /* 0x00000004003b7213 */ /* 0x000fe20000000000 */
[----:B------:R-:W-:Y:S01]  /*1030*/  @!P2 IMAD.MOV R39, RZ, RZ, -R39 ;  /* 0x000000ffff27a224 */ /* 0x000fe200078e0a27 */
[C---:B------:R-:W-:Y:S01]  /*1040*/  ISETP.GT.U32.AND P2, PT, R32.reuse, R53, PT ;  /* 0x000000352000720c */ /* 0x040fe20003f44070 */
[--C-:B------:R-:W-:Y:S02]  /*1050*/  @!P6 IMAD.IADD R55, R55, 0x1, -R32.reuse ;  /* 0x000000013737e824 */ /* 0x100fe400078e0a20 */
[----:B------:R-:W-:Y:S02]  /*1060*/  IMAD.MOV R3, RZ, RZ, -R3 ;  /* 0x000000ffff037224 */ /* 0x000fe400078e0a03 */
[----:B------:R-:W-:Y:S01]  /*1070*/  @!P0 IMAD.IADD R49, R49, 0x1, -R32 ;  /* 0x0000000131318824 */ /* 0x000fe200078e0a20 */
[C---:B------:R-:W-:Y:S01]  /*1080*/  ISETP.GT.U32.AND P6, PT, R32.reuse, R55, PT ;  /* 0x000000372000720c */ /* 0x040fe20003fc4070 */
[----:B------:R-:W-:Y:S01]  /*1090*/  IMAD R61, R32, R3, R61 ;  /* 0x00000003203d7224 */ /* 0x000fe200078e023d */
[----:B------:R-:W-:Y:S01]  /*10a0*/  ISETP.GE.AND P0, PT, R8, RZ, PT ;  /* 0x000000ff0800720c */ /* 0x000fe20003f06270 */
[----:B------:R-:W-:-:S04]  /*10b0*/  IMAD.HI.U32 R3, R9, R59, RZ ;  /* 0x0000003b09037227 */ /* 0x000fc800078e00ff */
[--C-:B------:R-:W-:Y:S01]  /*10c0*/  @!P4 IMAD.IADD R51, R51, 0x1, -R32.reuse ;  /* 0x000000013333c824 */ /* 0x100fe200078e0a20 */
[----:B------:R-:W-:Y:S01]  /*10d0*/  ISETP.GE.AND P4, PT, R10, RZ, PT ;  /* 0x000000ff0a00720c */ /* 0x000fe20003f86270 */
[----:B------:R-:W-:Y:S01]  /*10e0*/  VIADD R5, R33, 0xd0 ;  /* 0x000000d021057836 */ /* 0x000fe20000000000 */
[----:B------:R-:W-:Y:S01]  /*10f0*/  IABS R10, R17 ;  /* 0x00000011000a7213 */ /* 0x000fe20000000000 */
[----:B------:R-:W-:Y:S02]  /*1100*/  IMAD.MOV R3, RZ, RZ, -R3 ;  /* 0x000000ffff037224 */ /* 0x000fe400078e0a03 */
[--C-:B------:R-:W-:Y:S01]  /*1110*/  @!P2 IMAD.IADD R53, R53, 0x1, -R32.reuse ;  /* 0x000000013535a824 */ /* 0x100fe200078e0a20 */
[C---:B------:R-:W-:Y:S01]  /*1120*/  ISETP.GT.U32.AND P2, PT, R32.reuse, R51, PT ;  /* 0x000000332000720c */ /* 0x040fe20003f44070 */
[----:B------:R-:W-:Y:S01]  /*1130*/  @!P1 IMAD.MOV R49, RZ, RZ, -R49 ;  /* 0x000000ffff319224 */ /* 0x000fe200078e0a31 */
[----:B------:R-:W-:Y:S01]  /*1140*/  IABS R63, R5 ;  /* 0x00000005003f7213 */ /* 0x000fe20000000000 */
[C---:B------:R-:W-:Y:S01]  /*1150*/  IMAD R59, R32.reuse, R3, R59 ;  /* 0x00000003203b7224 */ /* 0x040fe200078e023b */
[----:B------:R-:W-:Y:S01]  /*1160*/  ISETP.GT.U32.AND P1, PT, R32, R61, PT ;  /* 0x0000003d2000720c */ /* 0x000fe20003f24070 */
[----:B------:R-:W-:Y:S01]  /*1170*/  @!P3 IMAD.MOV R41, RZ, RZ, -R41 ;  /* 0x000000ffff29b224 */ /* 0x000fe200078e0a29 */
[----:B------:R-:W-:Y:S01]  /*1180*/  ISETP.GE.AND P3, PT, R6, RZ, PT ;  /* 0x000000ff0600720c */ /* 0x000fe20003f66270 */
[----:B------:R-:W-:Y:S01]  /*1190*/  @!P6 IMAD.IADD R55, R55, 0x1, -R32 ;  /* 0x000000013737e824 */ /* 0x000fe200078e0a20 */
[----:B------:R-:W-:Y:S01]  /*11a0*/  ISETP.GT.U32.AND P6, PT, R32, R59, PT ;  /* 0x0000003b2000720c */ /* 0x000fe20003fc4070 */
[----:B------:R-:W-:-:S04]  /*11b0*/  IMAD.HI.U32 R3, R9, R63, RZ ;  /* 0x0000003f09037227 */ /* 0x000fc800078e00ff */
[----:B------:R-:W-:Y:S01]  /*11c0*/  @!P5 IMAD.MOV R47, RZ, RZ, -R47 ;  /* 0x000000ffff2fd224 */ /* 0x000fe200078e0a2f */
[C---:B------:R-:W-:Y:S01]  /*11d0*/  ISETP.GT.U32.AND P5, PT, R32.reuse, R53, PT ;  /* 0x000000352000720c */ /* 0x040fe20003fa4070 */
[----:B------:R-:W-:Y:S02]  /*11e0*/  IMAD.MOV R3, RZ, RZ, -R3 ;  /* 0x000000ffff037224 */ /* 0x000fe400078e0a03 */
[--C-:B------:R-:W-:Y:S01]  /*11f0*/  @!P2 IMAD.IADD R51, R51, 0x1, -R32.reuse ;  /* 0x000000013333a824 */ /* 0x100fe200078e0a20 */
[----:B------:R-:W-:Y:S01]  /*1200*/  ISETP.GE.AND P2, PT, R11, RZ, PT ;  /* 0x000000ff0b00720c */ /* 0x000fe20003f46270 */
[----:B------:R-:W-:Y:S01]  /*1210*/  @!P1 IMAD.IADD R61, R61, 0x1, -R32 ;  /* 0x000000013d3d9824 */ /* 0x000fe200078e0a20 */
[----:B------:R-:W-:Y:S01]  /*1220*/  ISETP.GE.AND P1, PT, R5, RZ, PT ;  /* 0x000000ff0500720c */ /* 0x000fe20003f26270 */
[----:B------:R-:W-:Y:S02]  /*1230*/  IMAD R63, R32, R3, R63 ;  /* 0x00000003203f7224 */ /* 0x000fe400078e023f */
[----:B------:R-:W-:-:S02]  /*1240*/  VIADD R6, R33, 0xcc ;  /* 0x000000cc21067836 */ /* 0x000fc40000000000 */
[--C-:B------:R-:W-:Y:S01]  /*1250*/  @!P6 IMAD.IADD R59, R59, 0x1, -R32.reuse ;  /* 0x000000013b3be824 */ /* 0x100fe200078e0a20 */
[C---:B------:R-:W-:Y:S01]  /*1260*/  ISETP.GT.U32.AND P6, PT, R32.reuse, R61, PT ;  /* 0x0000003d2000720c */ /* 0x040fe20003fc4070 */
[----:B------:R-:W-:Y:S01]  /*1270*/  @!P3 IMAD.MOV R51, RZ, RZ, -R51 ;  /* 0x000000ffff33b224 */ /* 0x000fe200078e0a33 */
[----:B------:R-:W-:Y:S01]  /*1280*/  ISETP.GT.U32.AND P3, PT, R32, R63, PT ;  /* 0x0000003f2000720c */ /* 0x000fe20003f64070 */
[----:B------:R-:W-:Y:S01]  /*1290*/  @!P5 IMAD.IADD R53, R53, 0x1, -R32 ;  /* 0x000000013535d824 */ /* 0x000fe200078e0a20 */
[----:B------:R-:W-:Y:S01]  /*12a0*/  IABS R65, R6 ;  /* 0x0000000600417213 */ /* 0x000fe20000000000 */
[C---:B------:R-:W-:Y:S01]  /*12b0*/  VIADD R5, R33.reuse, 0xc8 ;  /* 0x000000c821057836 */ /* 0x040fe20000000000 */
[----:B------:R-:W-:Y:S01]  /*12c0*/  ISETP.GE.AND P5, PT, R4, RZ, PT ;  /* 0x000000ff0400720c */ /* 0x000fe20003fa6270 */
[----:B------:R-:W-:Y:S02]  /*12d0*/  VIADD R7, R33, 0xc4 ;  /* 0x000000c421077836 */ /* 0x000fe40000000000 */
[----:B------:R-:W-:Y:S01]  /*12e0*/  IMAD.HI.U32 R3, R9, R65, RZ ;  /* 0x0000004109037227 */ /* 0x000fe200078e00ff */
[----:B------:R-:W-:-:S02]  /*12f0*/  IABS R77, R5 ;  /* 0x00000005004d7213 */ /* 0x000fc40000000000 */
[----:B------:R-:W-:Y:S01]  /*1300*/  IABS R79, R7 ;  /* 0x00000007004f7213 */ /* 0x000fe20000000000 */
[----:B------:R-:W-:Y:S01]  /*1310*/  @!P0 IMAD.MOV R53, RZ, RZ, -R53 ;  /* 0x000000ffff358224 */ /* 0x000fe200078e0a35 */
[C---:B------:R-:W-:Y:S01]  /*1320*/  ISETP.GT.U32.AND P0, PT, R32.reuse, R59, PT ;  /* 0x0000003b2000720c */ /* 0x040fe20003f04070 */
[----:B------:R-:W-:Y:S02]  /*1330*/  IMAD.MOV R3, RZ, RZ, -R3 ;  /* 0x000000ffff037224 */ /* 0x000fe400078e0a03 */
[--C-:B------:R-:W-:Y:S02]  /*1340*/  @!P6 IMAD.IADD R61, R61, 0x1, -R32.reuse ;  /* 0x000000013d3de824 */ /* 0x100fe400078e0a20 */
[----:B------:R-:W-:Y:S01]  /*1350*/  @!P3 IMAD.IADD R63, R63, 0x1, -R32 ;  /* 0x000000013f3fb824 */ /* 0x000fe200078e0a20 */
[----:B------:R-:W-:Y:S01]  /*1360*/  ISETP.GE.AND P3, PT, R7, RZ, PT ;  /* 0x000000ff0700720c */ /* 0x000fe20003f66270 */
[----:B------:R-:W-:Y:S02]  /*1370*/  IMAD R65, R32, R3, R65 ;  /* 0x0000000320417224 */ /* 0x000fe400078e0241 */
[----:B------:R-:W-:-:S03]  /*1380*/  IMAD.HI.U32 R3, R9, R77, RZ ;  /* 0x0000004d09037227 */ /* 0x000fc600078e00ff */
[C---:B------:R-:W-:Y:S01]  /*1390*/  ISETP.GT.U32.AND P6, PT, R32.reuse, R65, PT ;  /* 0x000000412000720c */ /* 0x040fe20003fc4070 */
[----:B------:R-:W-:Y:S01]  /*13a0*/  @!P2 IMAD.MOV R61, RZ, RZ, -R61 ;  /* 0x000000ffff3da224 */ /* 0x000fe200078e0a3d */
[----:B------:R-:W-:Y:S01]  /*13b0*/  ISETP.GT.U32.AND P2, PT, R32, R63, PT ;  /* 0x0000003f2000720c */ /* 0x000fe20003f44070 */
[----:B------:R-:W-:-:S04]  /*13c0*/  IMAD.HI.U32 R4, R9, R79, RZ ;  /* 0x0000004f09047227 */ /* 0x000fc800078e00ff */
[----:B------:R-:W-:Y:S02]  /*13d0*/  IMAD.MOV R3, RZ, RZ, -R3 ;  /* 0x000000ffff037224 */ /* 0x000fe400078e0a03 */
[----:B------:R-:W-:Y:S01]  /*13e0*/  @!P0 IMAD.IADD R59, R59, 0x1, -R32 ;  /* 0x000000013b3b8824 */ /* 0x000fe200078e0a20 */
[----:B------:R-:W-:Y:S01]  /*13f0*/  ISETP.GE.AND P0, PT, R5, RZ, PT ;  /* 0x000000ff0500720c */ /* 0x000fe20003f06270 */
[----:B------:R-:W-:Y:S02]  /*1400*/  IMAD.MOV R4, RZ, RZ, -R4 ;  /* 0x000000ffff047224 */ /* 0x000fe400078e0a04 */
[C---:B------:R-:W-:Y:S02]  /*1410*/  IMAD R77, R32.reuse, R3, R77 ;  /* 0x00000003204d7224 */ /* 0x040fe400078e024d */
[C---:B------:R-:W-:Y:S02]  /*1420*/  IMAD R79, R32.reuse, R4, R79 ;  /* 0x00000004204f7224 */ /* 0x040fe400078e024f */
[----:B------:R-:W-:Y:S01]  /*1430*/  @!P5 IMAD.MOV R59, RZ, RZ, -R59 ;  /* 0x000000ffff3bd224 */ /* 0x000fe200078e0a3b */
[----:B------:R-:W-:Y:S01]  /*1440*/  ISETP.GT.U32.AND P5, PT, R32, R77, PT ;  /* 0x0000004d2000720c */ /* 0x000fe20003fa4070 */
[----:B------:R-:W-:-:S02]  /*1450*/  VIADD R5, R33, 0xc0 ;  /* 0x000000c021057836 */ /* 0x000fc40000000000 */
[--C-:B------:R-:W-:Y:S01]  /*1460*/  @!P2 IMAD.IADD R63, R63, 0x1, -R32.reuse ;  /* 0x000000013f3fa824 */ /* 0x100fe200078e0a20 */
[----:B------:R-:W-:Y:S01]  /*1470*/  ISETP.GT.U32.AND P2, PT, R32, R79, PT ;  /* 0x0000004f2000720c */ /* 0x000fe20003f44070 */
[----:B------:R-:W-:Y:S01]  /*1480*/  @!P4 IMAD.MOV R55, RZ, RZ, -R55 ;  /* 0x000000ffff37c224 */ /* 0x000fe200078e0a37 */
[----:B------:R-:W-:Y:S01]  /*1490*/  IABS R81, R5 ;  /* 0x0000000500517213 */ /* 0x000fe20000000000 */
[--C-:B------:R-:W-:Y:S01]  /*14a0*/  @!P6 IMAD.IADD R65, R65, 0x1, -R32.reuse ;  /* 0x000000014141e824 */ /* 0x100fe200078e0a20 */
[----:B------:R-:W-:Y:S01]  /*14b0*/  ISETP.GE.AND P4, PT, R6, RZ, PT ;  /* 0x000000ff0600720c */ /* 0x000fe20003f86270 */
[----:B------:R-:W-:Y:S02]  /*14c0*/  VIADD R6, R33, 0xbc ;  /* 0x000000bc21067836 */ /* 0x000fe40000000000 */
[----:B------:R-:W-:Y:S01]  /*14d0*/  IMAD.HI.U32 R3, R9, R81, RZ ;  /* 0x0000005109037227 */ /* 0x000fe200078e00ff */
[----:B------:R-:W-:Y:S02]  /*14e0*/  ISETP.GT.U32.AND P6, PT, R32, R65, PT ;  /* 0x000000412000720c */ /* 0x000fe40003fc4070 */
[----:B------:R-:W-:Y:S01]  /*14f0*/  IABS R85, R6 ;  /* 0x0000000600557213 */ /* 0x000fe20000000000 */
[----:B------:R-:W-:-:S02]  /*1500*/  @!P5 IMAD.IADD R77, R77, 0x1, -R32 ;  /* 0x000000014d4dd824 */ /* 0x000fc400078e0a20 */
[----:B------:R-:W-:Y:S02]  /*1510*/  IMAD.MOV R3, RZ, RZ, -R3 ;  /* 0x000000ffff037224 */ /* 0x000fe400078e0a03 */
[----:B------:R-:W-:Y:S01]  /*1520*/  @!P2 IMAD.IADD R79, R79, 0x1, -R32 ;  /* 0x000000014f4fa824 */ /* 0x000fe200078e0a20 */
[C---:B------:R-:W-:Y:S01]  /*1530*/  ISETP.GT.U32.AND P2, PT, R32.reuse, R77, PT ;  /* 0x0000004d2000720c */ /* 0x040fe20003f44070 */
[C---:B------:R-:W-:Y:S02]  /*1540*/  IMAD R81, R32.reuse, R3, R81 ;  /* 0x0000000320517224 */ /* 0x040fe400078e0251 */
[----:B------:R-:W-:Y:S02]  /*1550*/  VIADD R7, R33, 0xb8 ;  /* 0x000000b821077836 */ /* 0x000fe40000000000 */
[----:B------:R-:W-:Y:S01]  /*1560*/  IMAD.HI.U32 R3, R9, R85, RZ ;  /* 0x0000005509037227 */ /* 0x000fe200078e00ff */
[----:B------:R-:W-:Y:S02]  /*1570*/  ISETP.GT.U32.AND P5, PT, R32, R81, PT ;  /* 0x000000512000720c */ /* 0x000fe40003fa4070 */
[----:B------:R-:W-:Y:S01]  /*1580*/  IABS R83, R7 ;  /* 0x0000000700537213 */ /* 0x000fe20000000000 */
[----:B------:R-:W-:-:S02]  /*1590*/  VIADD R8, R33, 0xb4 ;  /* 0x000000b421087836 */ /* 0x000fc40000000000 */
[----:B------:R-:W-:Y:S02]  /*15a0*/  IMAD.MOV R3, RZ, RZ, -R3 ;  /* 0x000000ffff037224 */ /* 0x000fe400078e0a03 */
[----:B------:R-:W-:Y:S01]  /*15b0*/  @!P1 IMAD.MOV R63, RZ, RZ, -R63 ;  /* 0x000000ffff3f9224 */ /* 0x000fe200078e0a3f */
[----:B------:R-:W-:Y:S01]  /*15c0*/  IABS R87, R8 ;  /* 0x0000000800577213 */ /* 0x000fe20000000000 */
[C---:B------:R-:W-:Y:S01]  /*15d0*/  IMAD R85, R32.reuse, R3, R85 ;  /* 0x0000000320557224 */ /* 0x040fe200078e0255 */
[----:B------:R-:W-:Y:S01]  /*15e0*/  ISETP.GT.U32.AND P1, PT, R32, R79, PT ;  /* 0x0000004f2000720c */ /* 0x000fe20003f24070 */
[----:B------:R-:W-:Y:S01]  /*15f0*/  @!P6 IMAD.IADD R65, R65, 0x1, -R32 ;  /* 0x000000014141e824 */ /* 0x000fe200078e0a20 */
[----:B------:R-:W-:Y:S01]  /*1600*/  ISETP.GE.AND P6, PT, R5, RZ, PT ;  /* 0x000000ff0500720c */ /* 0x000fe20003fc6270 */
[----:B------:R-:W-:-:S04]  /*1610*/  IMAD.HI.U32 R4, R9, R83, RZ ;  /* 0x0000005309047227 */ /* 0x000fc800078e00ff */
[----:B------:R-:W-:-:S04]  /*1620*/  IMAD.HI.U32 R5, R9, R87, RZ ;  /* 0x0000005709057227 */ /* 0x000fc800078e00ff */
[----:B------:R-:W-:Y:S01]  /*1630*/  @!P2 IMAD.IADD R77, R77, 0x1, -R32 ;  /* 0x000000014d4da824 */ /* 0x000fe200078e0a20 */
[C---:B------:R-:W-:Y:S01]  /*1640*/  ISETP.GT.U32.AND P2, PT, R32.reuse, R85, PT ;  /* 0x000000552000720c */ /* 0x040fe20003f44070 */
[----:B------:R-:W-:Y:S02]  /*1650*/  IMAD.MOV R4, RZ, RZ, -R4 ;  /* 0x000000ffff047224 */ /* 0x000fe400078e0a04 */
[----:B------:R-:W-:Y:S02]  /*1660*/  IMAD.MOV R5, RZ, RZ, -R5 ;  /* 0x000000ffff057224 */ /* 0x000fe400078e0a05 */
[----:B------:R-:W-:Y:S02]  /*1670*/  IMAD R83, R32, R4, R83 ;  /* 0x0000000420537224 */ /* 0x000fe400078e0253 */
[----:B------:R-:W-:Y:S02]  /*1680*/  @!P5 IMAD.IADD R81, R81, 0x1, -R32 ;  /* 0x000000015151d824 */ /* 0x000fe400078e0a20 */
[----:B------:R-:W-:-:S02]  /*1690*/  VIADD R4, R33, 0xb0 ;  /* 0x000000b021047836 */ /* 0x000fc40000000000 */
[C---:B------:R-:W-:Y:S01]  /*16a0*/  IMAD R87, R32.reuse, R5, R87 ;  /* 0x0000000520577224 */ /* 0x040fe200078e0257 */
[C---:B------:R-:W-:Y:S01]  /*16b0*/  ISETP.GT.U32.AND P5, PT, R32.reuse, R81, PT ;  /* 0x000000512000720c */ /* 0x040fe20003fa4070 */
[--C-:B------:R-:W-:Y:S01]  /*16c0*/  @!P1 IMAD.IADD R79, R79, 0x1, -R32.reuse ;  /* 0x000000014f4f9824 */ /* 0x100fe200078e0a20 */
[----:B------:R-:W-:Y:S01]  /*16d0*/  IABS R89, R4 ;  /* 0x0000000400597213 */ /* 0x000fe20000000000 */
[----:B------:R-:W-:Y:S01]  /*16e0*/  @!P2 IMAD.IADD R85, R85, 0x1, -R32 ;  /* 0x000000015555a824 */ /* 0x000fe200078e0a20 */
[C---:B------:R-:W-:Y:S01]  /*16f0*/  ISETP.GT.U32.AND P1, PT, R32.reuse, R83, PT ;  /* 0x000000532000720c */ /* 0x040fe20003f24070 */
[----:B------:R-:W-:Y:S01]  /*1700*/  @!P3 IMAD.MOV R79, RZ, RZ, -R79 ;  /* 0x000000ffff4fb224 */ /* 0x000fe200078e0a4f */
[C---:B------:R-:W-:Y:S01]  /*1710*/  ISETP.GT.U32.AND P3, PT, R32.reuse, R87, PT ;  /* 0x000000572000720c */ /* 0x040fe20003f64070 */
[----:B------:R-:W-:Y:S01]  /*1720*/  IMAD.HI.U32 R3, R9, R89, RZ ;  /* 0x0000005909037227 */ /* 0x000fe200078e00ff */
[----:B------:R-:W-:-:S03]  /*1730*/  ISETP.GT.U32.AND P2, PT, R32, R85, PT ;  /* 0x000000552000720c */ /* 0x000fc60003f44070 */
[----:B------:R-:W-:Y:S02]  /*1740*/  VIADD R5, R33, 0xac ;  /* 0x000000ac21057836 */ /* 0x000fe40000000000 */
[----:B------:R-:W-:Y:S02]  /*1750*/  IMAD.MOV R3, RZ, RZ, -R3 ;  /* 0x000000ffff037224 */ /* 0x000fe400078e0a03 */
[----:B------:R-:W-:Y:S01]  /*1760*/  @!P4 IMAD.MOV R65, RZ, RZ, -R65 ;  /* 0x000000ffff41c224 */ /* 0x000fe200078e0a41 */
[----:B------:R-:W-:Y:S01]  /*1770*/  ISETP.GE.AND P4, PT, R6, RZ, PT ;  /* 0x000000ff0600720c */ /* 0x000fe20003f86270 */
[----:B------:R-:W-:Y:S01]  /*1780*/  @!P5 IMAD.IADD R81, R81, 0x1, -R32 ;  /* 0x000000015151d824 */ /* 0x000fe200078e0a20 */
[----:B------:R-:W-:Y:S01]  /*1790*/  IABS R91, R5 ;  /* 0x00000005005b7213 */ /* 0x000fe20000000000 */
[----:B------:R-:W-:Y:S01]  /*17a0*/  VIADD R6, R33, 0xa8 ;  /* 0x000000a821067836 */ /* 0x000fe20000000000 */
[----:B------:R-:W-:Y:S01]  /*17b0*/  ISETP.GE.AND P5, PT, R8, RZ, PT ;  /* 0x000000ff0800720c */ /* 0x000fe20003fa6270 */
[----:B------:R-:W-:-:S02]  /*17c0*/  IMAD R89, R32, R3, R89 ;  /* 0x0000000320597224 */ /* 0x000fc400078e0259 */
[----:B------:R-:W-:Y:S01]  /*17d0*/  @!P3 IMAD.IADD R87, R87, 0x1, -R32 ;  /* 0x000000015757b824 */ /* 0x000fe200078e0a20 */
[----:B------:R-:W-:Y:S01]  /*17e0*/  IABS R93, R6 ;  /* 0x00000006005d7213 */ /* 0x000fe20000000000 */
[----:B------:R-:W-:Y:S01]  /*17f0*/  @!P6 IMAD.MOV R81, RZ, RZ, -R81 ;  /* 0x000000ffff51e224 */ /* 0x000fe200078e0a51 */
[C---:B------:R-:W-:Y:S01]  /*1800*/  ISETP.GT.U32.AND P6, PT, R32.reuse, R89, PT ;  /* 0x000000592000720c */ /* 0x040fe20003fc4070 */
[----:B------:R-:W-:Y:S01]  /*1810*/  IMAD.HI.U32 R3, R9, R91, RZ ;  /* 0x0000005b09037227 */ /* 0x000fe200078e00ff */
[----:B------:R-:W-:-:S03]  /*1820*/  ISETP.GT.U32.AND P3, PT, R32, R87, PT ;  /* 0x000000572000720c */ /* 0x000fc60003f64070 */
[----:B------:R-:W-:Y:S01]  /*1830*/  @!P2 IMAD.IADD R85, R85, 0x1, -R32 ;  /* 0x000000015555a824 */ /* 0x000fe200078e0a20 */
[----:B------:R-:W-:Y:S01]  /*1840*/  ISETP.GE.AND P2, PT, R4, RZ, PT ;  /* 0x000000ff0400720c */ /* 0x000fe20003f46270 */
[----:B------:R-:W-:Y:S02]  /*1850*/  IMAD.MOV R4, RZ, RZ, -R3 ;  /* 0x000000ffff047224 */ /* 0x000fe400078e0a03 */
[----:B------:R-:W-:-:S04]  /*1860*/  IMAD.HI.U32 R3, R9, R93, RZ ;  /* 0x0000005d09037227 */ /* 0x000fc800078e00ff */
[----:B------:R-:W-:Y:S02]  /*1870*/  IMAD.MOV R3, RZ, RZ, -R3 ;  /* 0x000000ffff037224 */ /* 0x000fe400078e0a03 */
[----:B------:R-:W-:Y:S01]  /*1880*/  @!P0 IMAD.MOV R77, RZ, RZ, -R77 ;  /* 0x000000ffff4d8224 */ /* 0x000fe200078e0a4d */
[----:B------:R-:W-:Y:S01]  /*1890*/  ISETP.GE.AND P0, PT, R7, RZ, PT ;  /* 0x000000ff0700720c */ /* 0x000fe20003f06270 */
[--C-:B------:R-:W-:Y:S02]  /*18a0*/  @!P1 IMAD.IADD R83, R83, 0x1, -R32.reuse ;  /* 0x0000000153539824 */ /* 0x100fe400078e0a20 */
[----:B------:R-:W-:Y:S02]  /*18b0*/  VIADD R7, R33, 0xa4 ;  /* 0x000000a421077836 */ /* 0x000fe40000000000 */
[--C-:B------:R-:W-:Y:S01]  /*18c0*/  @!P3 IMAD.IADD R87, R87, 0x1, -R32.reuse ;  /* 0x000000015757b824 */ /* 0x100fe200078e0a20 */
[C---:B------:R-:W-:Y:S01]  /*18d0*/  ISETP.GT.U32.AND P1, PT, R32.reuse, R83, PT ;  /* 0x000000532000720c */ /* 0x040fe20003f24070 */
[----:B------:R-:W-:Y:S01]  /*18e0*/  @!P6 IMAD.IADD R89, R89, 0x1, -R32 ;  /* 0x000000015959e824 */ /* 0x000fe200078e0a20 */
[----:B------:R-:W-:Y:S01]  /*18f0*/  IABS R95, R7 ;  /* 0x00000007005f7213 */ /* 0x000fe20000000000 */
[----:B------:R-:W-:Y:S01]  /*1900*/  IMAD R93, R32, R3, R93 ;  /* 0x00000003205d7224 */ /* 0x000fe200078e025d */
[----:B------:R-:W-:Y:S01]  /*1910*/  ISETP.GE.AND P6, PT, R6, RZ, PT ;  /* 0x000000ff0600720c */ /* 0x000fe20003fc6270 */
[----:B------:R-:W-:Y:S01]  /*1920*/  @!P4 IMAD.MOV R85, RZ, RZ, -R85 ;  /* 0x000000ffff55c224 */ /* 0x000fe200078e0a55 */
[C---:B------:R-:W-:Y:S01]  /*1930*/  ISETP.GT.U32.AND P4, PT, R32.reuse, R89, PT ;  /* 0x000000592000720c */ /* 0x040fe20003f84070 */
[----:B------:R-:W-:Y:S01]  /*1940*/  @!P5 IMAD.MOV R87, RZ, RZ, -R87 ;  /* 0x000000ffff57d224 */ /* 0x000fe200078e0a57 */
[----:B------:R-:W-:Y:S01]  /*1950*/  ISETP.GT.U32.AND P5, PT, R32, R93, PT ;  /* 0x0000005d2000720c */ /* 0x000fe20003fa4070 */
[----:B------:R-:W-:-:S04]  /*1960*/  IMAD.HI.U32 R3, R9, R95, RZ ;  /* 0x0000005f09037227 */ /* 0x000fc800078e00ff */
[C---:B------:R-:W-:Y:S02]  /*1970*/  IMAD R91, R32.reuse, R4, R91 ;  /* 0x00000004205b7224 */ /* 0x040fe400078e025b */
[----:B------:R-:W-:Y:S02]  /*1980*/  VIADD R4, R33, 0xa0 ;  /* 0x000000a021047836 */ /* 0x000fe40000000000 */
[----:B------:R-:W-:Y:S01]  /*1990*/  IMAD.MOV R3, RZ, RZ, -R3 ;  /* 0x000000ffff037224 */ /* 0x000fe200078e0a03 */
[----:B------:R-:W-:Y:S01]  /*19a0*/  ISETP.GT.U32.AND P3, PT, R32, R91, PT ;  /* 0x0000005b2000720c */ /* 0x000fe20003f64070 */
[--C-:B------:R-:W-:Y:S01]  /*19b0*/  @!P1 IMAD.IADD R83, R83, 0x1, -R32.reuse ;  /* 0x0000000153539824 */ /* 0x100fe200078e0a20 */
[----:B------:R-:W-:Y:S01]  /*19c0*/  ISETP.GE.AND P1, PT, R5, RZ, PT ;  /* 0x000000ff0500720c */ /* 0x000fe20003f26270 */
[----:B------:R-:W-:Y:S01]  /*19d0*/  VIADD R5, R33, 0x9c ;  /* 0x0000009c21057836 */ /* 0x000fe20000000000 */
[----:B------:R-:W-:Y:S01]  /*19e0*/  IABS R97, R4 ;  /* 0x0000000400617213 */ /* 0x000fe20000000000 */
[--C-:B------:R-:W-:Y:S01]  /*19f0*/  @!P4 IMAD.IADD R89, R89, 0x1, -R32.reuse ;  /* 0x000000015959c824 */ /* 0x100fe200078e0a20 */
[----:B------:R-:W-:Y:S01]  /*1a00*/  ISETP.GE.AND P4, PT, R4, RZ, PT ;  /* 0x000000ff0400720c */ /* 0x000fe20003f86270 */
[----:B------:R-:W-:Y:S01]  /*1a10*/  IMAD R95, R32, R3, R95 ;  /* 0x00000003205f7224 */ /* 0x000fe200078e025f */
[----:B------:R-:W-:Y:S01]  /*1a20*/  IABS R101, R5 ;  /* 0x0000000500657213 */ /* 0x000fe20000000000 */
[----:B------:R-:W-:-:S02]  /*1a30*/  @!P5 IMAD.IADD R93, R93, 0x1, -R32 ;  /* 0x000000015d5dd824 */ /* 0x000fc400078e0a20 */
[----:B------:R-:W-:Y:S01]  /*1a40*/  @!P2 IMAD.MOV R89, RZ, RZ, -R89 ;  /* 0x000000ffff59a224 */ /* 0x000fe200078e0a59 */
[C---:B------:R-:W-:Y:S01]  /*1a50*/  ISETP.GT.U32.AND P2, PT, R32.reuse, R95, PT ;  /* 0x0000005f2000720c */ /* 0x040fe20003f44070 */
[----:B------:R-:W-:Y:S01]  /*1a60*/  IMAD.HI.U32 R3, R9, R97, RZ ;  /* 0x0000006109037227 */ /* 0x000fe200078e00ff */
[----:B------:R-:W-:-:S03]  /*1a70*/  ISETP.GT.U32.AND P5, PT, R32, R93, PT ;  /* 0x0000005d2000720c */ /* 0x000fc60003fa4070 */
[----:B------:R-:W-:Y:S02]  /*1a80*/  IMAD.MOV R4, RZ, RZ, -R3 ;  /* 0x000000ffff047224 */ /* 0x000fe400078e0a03 */
[----:B------:R-:W-:-:S04]  /*1a90*/  IMAD.HI.U32 R3, R9, R101, RZ ;  /* 0x0000006509037227 */ /* 0x000fc800078e00ff */
[--C-:B------:R-:W-:Y:S02]  /*1aa0*/  @!P3 IMAD.IADD R91, R91, 0x1, -R32.reuse ;  /* 0x000000015b5bb824 */ /* 0x100fe400078e0a20 */
[C---:B------:R-:W-:Y:S02]  /*1ab0*/  IMAD R97, R32.reuse, R4, R97 ;  /* 0x0000000420617224 */ /* 0x040fe400078e0261 */
[----:B------:R-:W-:Y:S01]  /*1ac0*/  VIADD R6, R33, 0x98 ;  /* 0x0000009821067836 */ /* 0x000fe20000000000 */
[C---:B------:R-:W-:Y:S01]  /*1ad0*/  ISETP.GT.U32.AND P3, PT, R32.reuse, R91, PT ;  /* 0x0000005b2000720c */ /* 0x040fe20003f64070 */
[----:B------:R-:W-:Y:S02]  /*1ae0*/  IMAD.MOV R4, RZ, RZ, -R3 ;  /* 0x000000ffff047224 */ /* 0x000fe400078e0a03 */
[--C-:B------:R-:W-:Y:S01]  /*1af0*/  @!P5 IMAD.IADD R93, R93, 0x1, -R32.reuse ;  /* 0x000000015d5dd824 */ /* 0x100fe200078e0a20 */
[----:B------:R-:W-:Y:S01]  /*1b00*/  IABS R99, R6 ;  /* 0x0000000600637213 */ /* 0x000fe20000000000 */
[----:B------:R-:W-:Y:S01]  /*1b10*/  @!P2 IMAD.IADD R95, R95, 0x1, -R32 ;  /* 0x000000015f5fa824 */ /* 0x000fe200078e0a20 */
[C---:B------:R-:W-:Y:S01]  /*1b20*/  ISETP.GT.U32.AND P5, PT, R32.reuse, R97, PT ;  /* 0x000000612000720c */ /* 0x040fe20003fa4070 */
[----:B------:R-:W-:-:S02]  /*1b30*/  IMAD R101, R32, R4, R101 ;  /* 0x0000000420657224 */ /* 0x000fc400078e0265 */
[----:B------:R-:W-:Y:S01]  /*1b40*/  @!P6 IMAD.MOV R93, RZ, RZ, -R93 ;  /* 0x000000ffff5de224 */ /* 0x000fe200078e0a5d */
[C---:B------:R-:W-:Y:S01]  /*1b50*/  ISETP.GT.U32.AND P2, PT, R32.reuse, R95, PT ;  /* 0x0000005f2000720c */ /* 0x040fe20003f44070 */
[----:B------:R-:W-:Y:S01]  /*1b60*/  IMAD.HI.U32 R3, R9, R99, RZ ;  /* 0x0000006309037227 */ /* 0x000fe200078e00ff */
[----:B------:R-:W-:-:S03]  /*1b70*/  ISETP.GT.U32.AND P6, PT, R32, R101, PT ;  /* 0x000000652000720c */ /* 0x000fc60003fc4070 */
[----:B------:R-:W-:Y:S02]  /*1b80*/  IMAD.MOV R3, RZ, RZ, -R3 ;  /* 0x000000ffff037224 */ /* 0x000fe400078e0a03 */
[--C-:B------:R-:W-:Y:S01]  /*1b90*/  @!P3 IMAD.IADD R91, R91, 0x1, -R32.reuse ;  /* 0x000000015b5bb824 */ /* 0x100fe200078e0a20 */
[----:B------:R-:W-:Y:S01]  /*1ba0*/  ISETP.GE.AND P3, PT, R5, RZ, PT ;  /* 0x000000ff0500720c */ /* 0x000fe20003f66270 */
[----:B------:R-:W-:Y:S02]  /*1bb0*/  VIADD R5, R33, 0x94 ;  /* 0x0000009421057836 */ /* 0x000fe40000000000 */
[C---:B------:R-:W-:Y:S02]  /*1bc0*/  IMAD R99, R32.reuse, R3, R99 ;  /* 0x0000000320637224 */ /* 0x040fe400078e0263 */
[--C-:B------:R-:W-:Y:S01]  /*1bd0*/  @!P2 IMAD.IADD R95, R95, 0x1, -R32.reuse ;  /* 0x000000015f5fa824 */ /* 0x100fe200078e0a20 */
[----:B------:R-:W-:Y:S01]  /*1be0*/  IABS R103, R5 ;  /* 0x0000000500677213 */ /* 0x000fe20000000000 */
[----:B------:R-:W-:Y:S01]  /*1bf0*/  @!P6 IMAD.IADD R101, R101, 0x1, -R32 ;  /* 0x000000016565e824 */ /* 0x000fe200078e0a20 */
[----:B------:R-:W-:Y:S01]  /*1c00*/  ISETP.GT.U32.AND P2, PT, R32, R99, PT ;  /* 0x000000632000720c */ /* 0x000fe20003f44070 */
[----:B------:R-:W-:Y:S01]  /*1c10*/  @!P1 IMAD.MOV R91, RZ, RZ, -R91 ;  /* 0x000000ffff5b9224 */ /* 0x000fe200078e0a5b */
[----:B------:R-:W-:Y:S01]  /*1c20*/  ISETP.GE.AND P1, PT, R6, RZ, PT ;  /* 0x000000ff0600720c */ /* 0x000fe20003f26270 */
[----:B------:R-:W-:Y:S01]  /*1c30*/  IMAD.HI.U32 R3, R9, R103, RZ ;  /* 0x0000006709037227 */ /* 0x000fe200078e00ff */
[----:B------:R-:W-:-:S03]  /*1c40*/  ISETP.GT.U32.AND P6, PT, R32, R101, PT ;  /* 0x000000652000720c */ /* 0x000fc60003fc4070 */
[----:B------:R-:W-:Y:S02]  /*1c50*/  VIADD R6, R33, 0x90 ;  /* 0x0000009021067836 */ /* 0x000fe40000000000 */
[----:B------:R-:W-:Y:S02]  /*1c60*/  IMAD.MOV R3, RZ, RZ, -R3 ;  /* 0x000000ffff037224 */ /* 0x000fe400078e0a03 */
[--C-:B------:R-:W-:Y:S01]  /*1c70*/  @!P5 IMAD.IADD R97, R97, 0x1, -R32.reuse ;  /* 0x000000016161d824 */ /* 0x100fe200078e0a20 */
[----:B------:R-:W-:Y:S01]  /*1c80*/  IABS R105, R6 ;  /* 0x0000000600697213 */ /* 0x000fe20000000000 */
[--C-:B------:R-:W-:Y:S02]  /*1c90*/  @!P2 IMAD.IADD R99, R99, 0x1, -R32.reuse ;  /* 0x000000016363a824 */ /* 0x100fe400078e0a20 */
[C---:B------:R-:W-:Y:S01]  /*1ca0*/  IMAD R103, R32.reuse, R3, R103 ;  /* 0x0000000320677224 */ /* 0x040fe200078e0267 */
[C---:B------:R-:W-:Y:S01]  /*1cb0*/  ISETP.GT.U32.AND P5, PT, R32.reuse, R97, PT ;  /* 0x000000612000720c */ /* 0x040fe20003fa4070 */
[----:B------:R-:W-:Y:S01]  /*1cc0*/  @!P0 IMAD.MOV R83, RZ, RZ, -R83 ;  /* 0x000000ffff538224 */ /* 0x000fe200078e0a53 */
[----:B------:R-:W-:Y:S01]  /*1cd0*/  ISETP.GE.AND P0, PT, R7, RZ, PT ;  /* 0x000000ff0700720c */ /* 0x000fe20003f06270 */
[----:B------:R-:W-:Y:S01]  /*1ce0*/  @!P6 IMAD.IADD R101, R101, 0x1, -R32 ;  /* 0x000000016565e824 */ /* 0x000fe200078e0a20 */
[C---:B------:R-:W-:Y:S01]  /*1cf0*/  ISETP.GT.U32.AND P2, PT, R32.reuse, R99, PT ;  /* 0x000000632000720c */ /* 0x040fe20003f44070 */
[----:B------:R-:W-:Y:S01]  /*1d00*/  VIADD R7, R33, 0x8c ;  /* 0x0000008c21077836 */ /* 0x000fe20000000000 */
[----:B------:R-:W-:Y:S01]  /*1d10*/  ISETP.GT.U32.AND P6, PT, R32, R103, PT ;  /* 0x000000672000720c */ /* 0x000fe20003fc4070 */
[----:B------:R-:W-:-:S03]  /*1d20*/  IMAD.HI.U32 R4, R9, R105, RZ ;  /* 0x0000006909047227 */ /* 0x000fc600078e00ff */
[----:B------:R-:W-:Y:S01]  /*1d30*/  IABS R107, R7 ;  /* 0x00000007006b7213 */ /* 0x000fe20000000000 */
[----:B------:R-:W-:Y:S02]  /*1d40*/  IMAD.MOV R4, RZ, RZ, -R4 ;  /* 0x000000ffff047224 */ /* 0x000fe400078e0a04 */
[----:B------:R-:W-:Y:S01]  /*1d50*/  @!P5 IMAD.IADD R97, R97, 0x1, -R32 ;  /* 0x000000016161d824 */ /* 0x000fe200078e0a20 */
[----:B------:R-:W-:Y:S01]  /*1d60*/  ISETP.GE.AND P5, PT, R6, RZ, PT ;  /* 0x000000ff0600720c */ /* 0x000fe20003fa6270 */
[----:B------:R-:W-:Y:S02]  /*1d70*/  IMAD R105, R32, R4, R105 ;  /* 0x0000000420697224 */ /* 0x000fe400078e0269 */
[----:B------:R-:W-:Y:S02]  /*1d80*/  VIADD R4, R33, 0x88 ;  /* 0x0000008821047836 */ /* 0x000fe40000000000 */
[----:B------:R-:W-:-:S03]  /*1d90*/  IMAD.HI.U32 R3, R9, R107, RZ ;  /* 0x0000006b09037227 */ /* 0x000fc600078e00ff */
[----:B------:R-:W-:Y:S01]  /*1da0*/  IABS R31, R4 ;  /* 0x00000004001f7213 */ /* 0x000fe20000000000 */
[--C-:B------:R-:W-:Y:S02]  /*1db0*/  @!P2 IMAD.IADD R99, R99, 0x1, -R32.reuse ;  /* 0x000000016363a824 */ /* 0x100fe400078e0a20 */
[----:B------:R-:W-:Y:S01]  /*1dc0*/  @!P6 IMAD.IADD R103, R103, 0x1, -R32 ;  /* 0x000000016767e824 */ /* 0x000fe200078e0a20 */
[----:B------:R-:W-:Y:S01]  /*1dd0*/  ISETP.GE.AND P6, PT, R4, RZ, PT ;  /* 0x000000ff0400720c */ /* 0x000fe20003fc6270 */
[----:B------:R-:W-:Y:S02]  /*1de0*/  IMAD.MOV R3, RZ, RZ, -R3 ;  /* 0x000000ffff037224 */ /* 0x000fe400078e0a03 */
[----:B------:R-:W-:Y:S01]  /*1df0*/  @!P4 IMAD.MOV R97, RZ, RZ, -R97 ;  /* 0x000000ffff61c224 */ /* 0x000fe200078e0a61 */
[C---:B------:R-:W-:Y:S01]  /*1e00*/  ISETP.GT.U32.AND P4, PT, R32.reuse, R105, PT ;  /* 0x000000692000720c */ /* 0x040fe20003f84070 */
[----:B------:R-:W-:Y:S01]  /*1e10*/  @!P1 IMAD.MOV R99, RZ, RZ, -R99 ;  /* 0x000000ffff639224 */ /* 0x000fe200078e0a63 */
[C---:B------:R-:W-:Y:S01]  /*1e20*/  ISETP.GT.U32.AND P1, PT, R32.reuse, R103, PT ;  /* 0x000000672000720c */ /* 0x040fe20003f24070 */
[----:B------:R-:W-:-:S02]  /*1e30*/  IMAD R107, R32, R3, R107 ;  /* 0x00000003206b7224 */ /* 0x000fc400078e026b */
[----:B------:R-:W-:-:S03]  /*1e40*/  IMAD.HI.U32 R3, R9, R31, RZ ;  /* 0x0000001f09037227 */ /* 0x000fc600078e00ff */
[C---:B------:R-:W-:Y:S01]  /*1e50*/  ISETP.GT.U32.AND P2, PT, R32.reuse, R107, PT ;  /* 0x0000006b2000720c */ /* 0x040fe20003f44070 */
[----:B------:R-:W-:Y:S02]  /*1e60*/  IMAD.MOV R3, RZ, RZ, -R3 ;  /* 0x000000ffff037224 */ /* 0x000fe400078e0a03 */
[----:B------:R-:W-:Y:S01]  /*1e70*/  @!P0 IMAD.MOV R95, RZ, RZ, -R95 ;  /* 0x000000ffff5f8224 */ /* 0x000fe200078e0a5f */
[----:B------:R-:W-:Y:S01]  /*1e80*/  ISETP.GE.AND P0, PT, R5, RZ, PT ;  /* 0x000000ff0500720c */ /* 0x000fe20003f06270 */
[C---:B------:R-:W-:Y:S02]  /*1e90*/  IMAD R31, R32.reuse, R3, R31 ;  /* 0x00000003201f7224 */ /* 0x040fe400078e021f */
[--C-:B------:R-:W-:Y:S02]  /*1ea0*/  @!P4 IMAD.IADD R105, R105, 0x1, -R32.reuse ;  /* 0x000000016969c824 */ /* 0x100fe400078e0a20 */
[----:B------:R-:W-:Y:S01]  /*1eb0*/  @!P1 IMAD.IADD R103, R103, 0x1, -R32 ;  /* 0x0000000167679824 */ /* 0x000fe200078e0a20 */
[C---:B------:R-:W-:Y:S01]  /*1ec0*/  ISETP.GT.U32.AND P1, PT, R32.reuse, R31, PT ;  /* 0x0000001f2000720c */ /* 0x040fe20003f24070 */
[C---:B------:R-:W-:Y:S01]  /*1ed0*/  VIADD R6, R33.reuse, 0x80 ;  /* 0x0000008021067836 */ /* 0x040fe20000000000 */
[----:B------:R-:W-:Y:S01]  /*1ee0*/  ISETP.GT.U32.AND P4, PT, R32, R105, PT ;  /* 0x000000692000720c */ /* 0x000fe20003f84070 */
[----:B------:R-:W-:-:S02]  /*1ef0*/  VIADD R4, R33, 0x84 ;  /* 0x0000008421047836 */ /* 0x000fc40000000000 */
[----:B------:R-:W-:Y:S01]  /*1f00*/  @!P3 IMAD.MOV R101, RZ, RZ, -R101 ;  /* 0x000000ffff65b224 */ /* 0x000fe200078e0a65 */
[----:B------:R-:W-:Y:S01]  /*1f10*/  IABS R26, R6 ;  /* 0x00000006001a7213 */ /* 0x000fe20000000000 */
[----:B------:R-:W-:Y:S01]  /*1f20*/  @!P0 IMAD.MOV R103, RZ, RZ, -R103 ;  /* 0x000000ffff678224 */ /* 0x000fe200078e0a67 */
[----:B------:R-:W-:Y:S01]  /*1f30*/  IABS R28, R4 ;  /* 0x00000004001c7213 */ /* 0x000fe20000000000 */
[--C-:B------:R-:W-:Y:S01]  /*1f40*/  @!P2 IMAD.IADD R107, R107, 0x1, -R32.reuse ;  /* 0x000000016b6ba824 */ /* 0x100fe200078e0a20 */
[----:B------:R-:W-:Y:S01]  /*1f50*/  ISETP.GE.AND P3, PT, R7, RZ, PT ;  /* 0x000000ff0700720c */ /* 0x000fe20003f66270 */
[----:B------:R-:W-:Y:S02]  /*1f60*/  VIADD R8, R33, 0x7c ;  /* 0x0000007c21087836 */ /* 0x000fe40000000000 */
[--C-:B------:R-:W-:Y:S01]  /*1f70*/  @!P1 IMAD.IADD R31, R31, 0x1, -R32.reuse ;  /* 0x000000011f1f9824 */ /* 0x100fe200078e0a20 */
[----:B------:R-:W-:Y:S01]  /*1f80*/  ISETP.GT.U32.AND P2, PT, R32, R107, PT ;  /* 0x0000006b2000720c */ /* 0x000fe20003f44070 */
[----:B------:R-:W-:Y:S01]  /*1f90*/  @!P4 IMAD.IADD R105, R105, 0x1, -R32 ;  /* 0x000000016969c824 */ /* 0x000fe200078e0a20 */
[----:B------:R-:W-:Y:S01]  /*1fa0*/  ISETP.GE.AND P4, PT, R4, RZ, PT ;  /* 0x000000ff0400720c */ /* 0x000fe20003f86270 */
[----:B------:R-:W-:Y:S01]  /*1fb0*/  IMAD.HI.U32 R4, R9, R26, RZ ;  /* 0x0000001a09047227 */ /* 0x000fe200078e00ff */
[----:B------:R-:W-:-:S02]  /*1fc0*/  ISETP.GT.U32.AND P0, PT, R32, R31, PT ;  /* 0x0000001f2000720c */ /* 0x000fc40003f04070 */
[----:B------:R-:W-:Y:S01]  /*1fd0*/  IABS R24, R8 ;  /* 0x0000000800187213 */ /* 0x000fe20000000000 */
[----:B------:R-:W-:Y:S01]  /*1fe0*/  IMAD.MOV R7, RZ, RZ, -R4 ;  /* 0x000000ffff077224 */ /* 0x000fe200078e0a04 */
[----:B------:R-:W-:Y:S01]  /*1ff0*/  ISETP.GE.AND P1, PT, R8, RZ, PT ;  /* 0x000000ff0800720c */ /* 0x000fe20003f26270 */
[----:B------:R-:W-:-:S04]  /*2000*/  IMAD.HI.U32 R3, R9, R28, RZ ;  /* 0x0000001c09037227 */ /* 0x000fc800078e00ff */
[C---:B------:R-:W-:Y:S02]  /*2010*/  IMAD R26, R32.reuse, R7, R26 ;  /* 0x00000007201a7224 */ /* 0x040fe400078e021a */
[----:B------:R-:W-:Y:S02]  /*2020*/  IMAD.MOV R3, RZ, RZ, -R3 ;  /* 0x000000ffff037224 */ /* 0x000fe400078e0a03 */
[----:B------:R-:W-:Y:S01]  /*2030*/  @!P0 IMAD.IADD R31, R31, 0x1, -R32 ;  /* 0x000000011f1f8824 */ /* 0x000fe200078e0a20 */
[C---:B------:R-:W-:Y:S01]  /*2040*/  ISETP.GT.U32.AND P0, PT, R32.reuse, R26, PT ;  /* 0x0000001a2000720c */ /* 0x040fe20003f04070 */
[----:B------:R-:W-:Y:S02]  /*2050*/  IMAD R28, R32, R3, R28 ;  /* 0x00000003201c7224 */ /* 0x000fe400078e021c */
[----:B------:R-:W-:Y:S02]  /*2060*/  VIADD R3, R33, 0x78 ;  /* 0x0000007821037836 */ /* 0x000fe40000000000 */
[----:B------:R-:W-:Y:S01]  /*2070*/  @!P2 IMAD.IADD R107, R107, 0x1, -R32 ;  /* 0x000000016b6ba824 */ /* 0x000fe200078e0a20 */
[----:B------:R-:W-:Y:S01]  /*2080*/  ISETP.GE.AND P2, PT, R6, RZ, PT ;  /* 0x000000ff0600720c */ /* 0x000fe20003f46270 */
[----:B------:R-:W-:Y:S01]  /*2090*/  @!P5 IMAD.MOV R105, RZ, RZ, -R105 ;  /* 0x000000ffff69d224 */ /* 0x000fe200078e0a69 */
[----:B------:R-:W-:Y:S01]  /*20a0*/  IABS R22, R3 ;  /* 0x0000000300167213 */ /* 0x000fe20000000000 */
[----:B------:R-:W-:Y:S01]  /*20b0*/  IMAD.HI.U32 R5, R9, R24, RZ ;  /* 0x0000001809057227 */ /* 0x000fe200078e00ff */
[----:B------:R-:W-:-:S03]  /*20c0*/  ISETP.GT.U32.AND P5, PT, R32, R28, PT ;  /* 0x0000001c2000720c */ /* 0x000fc60003fa4070 */
[----:B------:R-:W-:Y:S02]  /*20d0*/  @!P0 IMAD.IADD R26, R26, 0x1, -R32 ;  /* 0x000000011a1a8824 */ /* 0x000fe400078e0a20 */
[----:B------:R-:W-:Y:S01]  /*20e0*/  @!P3 IMAD.MOV R107, RZ, RZ, -R107 ;  /* 0x000000ffff6bb224 */ /* 0x000fe200078e0a6b */
[----:B------:R-:W-:Y:S01]  /*20f0*/  ISETP.GE.AND P3, PT, R3, RZ, PT ;  /* 0x000000ff0300720c */ /* 0x000fe20003f66270 */
[----:B------:R-:W-:Y:S01]  /*2100*/  IMAD.MOV R5, RZ, RZ, -R5 ;  /* 0x000000ffff057224 */ /* 0x000fe200078e0a05 */
[----:B------:R-:W-:Y:S01]  /*2110*/  ISETP.GT.U32.AND P0, PT, R32, R26, PT ;  /* 0x0000001a2000720c */ /* 0x000fe20003f04070 */
[----:B------:R-:W-:-:S04]  /*2120*/  IMAD.HI.U32 R3, R9, R22, RZ ;  /* 0x0000001609037227 */ /* 0x000fc800078e00ff */
[C---:B------:R-:W-:Y:S02]  /*2130*/  IMAD R24, R32.reuse, R5, R24 ;  /* 0x0000000520187224 */ /* 0x040fe400078e0218 */
[----:B------:R-:W-:Y:S02]  /*2140*/  VIADD R8, R33, 0x74 ;  /* 0x0000007421087836 */ /* 0x000fe40000000000 */
[----:B------:R-:W-:Y:S02]  /*2150*/  IMAD.MOV R3, RZ, RZ, -R3 ;  /* 0x000000ffff037224 */ /* 0x000fe400078e0a03 */
[----:B------:R-:W-:Y:S01]  /*2160*/  @!P6 IMAD.MOV R31, RZ, RZ, -R31 ;  /* 0x000000ffff1fe224 */ /* 0x000fe200078e0a1f */
[----:B------:R-:W-:Y:S01]  /*2170*/  IABS R21, R8 ;  /* 0x0000000800157213 */ /* 0x000fe20000000000 */
[C---:B------:R-:W-:Y:S01]  /*2180*/  IMAD R22, R32.reuse, R3, R22 ;  /* 0x0000000320167224 */ /* 0x040fe200078e0216 */
[----:B------:R-:W-:Y:S01]  /*2190*/  ISETP.GT.U32.AND P6, PT, R32, R24, PT ;  /* 0x000000182000720c */ /* 0x000fe20003fc4070 */
[----:B------:R-:W-:-:S02]  /*21a0*/  @!P5 IMAD.IADD R28, R28, 0x1, -R32 ;  /* 0x000000011c1cd824 */ /* 0x000fc400078e0a20 */
[----:B------:R-:W-:Y:S01]  /*21b0*/  @!P0 IMAD.IADD R26, R26, 0x1, -R32 ;  /* 0x000000011a1a8824 */ /* 0x000fe200078e0a20 */
[C---:B------:R-:W-:Y:S01]  /*21c0*/  ISETP.GT.U32.AND P0, PT, R32.reuse, R22, PT ;  /* 0x000000162000720c */ /* 0x040fe20003f04070 */
[----:B------:R-:W-:Y:S01]  /*21d0*/  IMAD.HI.U32 R4, R9, R21, RZ ;  /* 0x0000001509047227 */ /* 0x000fe200078e00ff */
[----:B------:R-:W-:-:S03]  /*21e0*/  ISETP.GT.U32.AND P5, PT, R32, R28, PT ;  /* 0x0000001c2000720c */ /* 0x000fc60003fa4070 */
[----:B------:R-:W-:-:S04]  /*21f0*/  IMAD.HI.U32 R6, R9, R16, RZ ;  /* 0x0000001009067227 */ /* 0x000fc800078e00ff */
[----:B------:R-:W-:Y:S02]  /*2200*/  IMAD.MOV R4, RZ, RZ, -R4 ;  /* 0x000000ffff047224 */ /* 0x000fe400078e0a04 */
[C---:B------:R-:W-:Y:S02]  /*2210*/  VIADD R11, R33.reuse, 0x70 ;  /* 0x00000070210b7836 */ /* 0x040fe40000000000 */
[----:B------:R-:W-:Y:S02]  /*2220*/  IMAD.MOV R7, RZ, RZ, -R6 ;  /* 0x000000ffff077224 */ /* 0x000fe400078e0a06 */
[----:B------:R-:W-:Y:S01]  /*2230*/  IMAD R21, R32, R4, R21 ;  /* 0x0000000420157224 */ /* 0x000fe200078e0215 */
[----:B------:R-:W-:Y:S01]  /*2240*/  IABS R18, R11 ;  /* 0x0000000b00127213 */ /* 0x000fe20000000000 */
[--C-:B------:R-:W-:Y:S02]  /*2250*/  @!P6 IMAD.IADD R24, R24, 0x1, -R32.reuse ;  /* 0x000000011818e824 */ /* 0x100fe400078e0a20 */
[----:B------:R-:W-:Y:S01]  /*2260*/  VIADD R6, R33, 0x68 ;  /* 0x0000006821067836 */ /* 0x000fe20000000000 */
[----:B------:R-:W-:Y:S01]  /*2270*/  ISETP.GT.U32.AND P6, PT, R32, R21, PT ;  /* 0x000000152000720c */ /* 0x000fe20003fc4070 */
[--C-:B------:R-:W-:Y:S01]  /*2280*/  @!P0 IMAD.IADD R22, R22, 0x1, -R32.reuse ;  /* 0x0000000116168824 */ /* 0x100fe200078e0a20 */
[----:B------:R-:W-:Y:S01]  /*2290*/  ISETP.GT.U32.AND P0, PT, R32, R24, PT ;  /* 0x000000182000720c */ /* 0x000fe20003f04070 */
[----:B------:R-:W-:Y:S01]  /*22a0*/  @!P5 IMAD.IADD R28, R28, 0x1, -R32 ;  /* 0x000000011c1cd824 */ /* 0x000fe200078e0a20 */
[----:B------:R-:W-:Y:S01]  /*22b0*/  IABS R14, R6 ;  /* 0x00000006000e7213 */ /* 0x000fe20000000000 */
[----:B------:R-:W-:Y:S01]  /*22c0*/  IMAD.HI.U32 R5, R9, R18, RZ ;  /* 0x0000001209057227 */ /* 0x000fe200078e00ff */
[----:B------:R-:W-:-:S02]  /*22d0*/  ISETP.GE.AND P5, PT, R8, RZ, PT ;  /* 0x000000ff0800720c */ /* 0x000fc40003fa6270 */
[----:B------:R-:W-:Y:S01]  /*22e0*/  IABS R8, R19 ;  /* 0x0000001300087213 */ /* 0x000fe20000000000 */
[----:B------:R-:W-:Y:S01]  /*22f0*/  @!P4 IMAD.MOV R28, RZ, RZ, -R28 ;  /* 0x000000ffff1cc224 */ /* 0x000fe200078e0a1c */
[----:B------:R-:W-:Y:S01]  /*2300*/  ISETP.GT.U32.AND P4, PT, R32, R22, PT ;  /* 0x000000162000720c */ /* 0x000fe20003f84070 */
[----:B------:R-:W-:Y:S02]  /*2310*/  IMAD.MOV R5, RZ, RZ, -R5 ;  /* 0x000000ffff057224 */ /* 0x000fe400078e0a05 */
[----:B------:R-:W-:-:S04]  /*2320*/  IMAD.HI.U32 R3, R9, R14, RZ ;  /* 0x0000000e09037227 */ /* 0x000fc800078e00ff */
[C---:B------:R-:W-:Y:S02]  /*2330*/  IMAD R16, R32.reuse, R7, R16 ;  /* 0x0000000720107224 */ /* 0x040fe400078e0210 */
[----:B------:R-:W-:Y:S02]  /*2340*/  IMAD R18, R32, R5, R18 ;  /* 0x0000000520127224 */ /* 0x000fe400078e0212 */
[----:B------:R-:W-:Y:S02]  /*2350*/  IMAD.MOV R3, RZ, RZ, -R3 ;  /* 0x000000ffff037224 */ /* 0x000fe400078e0a03 */
[--C-:B------:R-:W-:Y:S02]  /*2360*/  @!P6 IMAD.IADD R21, R21, 0x1, -R32.reuse ;  /* 0x000000011515e824 */ /* 0x100fe400078e0a20 */
[----:B------:R-:W-:Y:S01]  /*2370*/  @!P0 IMAD.IADD R24, R24, 0x1, -R32 ;  /* 0x0000000118188824 */ /* 0x000fe200078e0a20 */
[C---:B------:R-:W-:Y:S01]  /*2380*/  ISETP.GT.U32.AND P0, PT, R32.reuse, R16, PT ;  /* 0x000000102000720c */ /* 0x040fe20003f04070 */
[----:B------:R-:W-:Y:S01]  /*2390*/  @!P2 IMAD.MOV R26, RZ, RZ, -R26 ;  /* 0x000000ffff1aa224 */ /* 0x000fe200078e0a1a */
[C---:B------:R-:W-:Y:S01]  /*23a0*/  ISETP.GT.U32.AND P2, PT, R32.reuse, R18, PT ;  /* 0x000000122000720c */ /* 0x040fe20003f44070 */
[C---:B------:R-:W-:Y:S01]  /*23b0*/  IMAD R14, R32.reuse, R3, R14 ;  /* 0x00000003200e7224 */ /* 0x040fe200078e020e */
[----:B------:R-:W-:Y:S01]  /*23c0*/  ISETP.GT.U32.AND P6, PT, R32, R21, PT ;  /* 0x000000152000720c */ /* 0x000fe20003fc4070 */
[----:B------:R-:W-:-:S02]  /*23d0*/  @!P4 IMAD.IADD R22, R22, 0x1, -R32 ;  /* 0x000000011616c824 */ /* 0x000fc400078e0a20 */
[----:B------:R-:W-:Y:S01]  /*23e0*/  IMAD.HI.U32 R4, R9, R12, RZ ;  /* 0x0000000c09047227 */ /* 0x000fe200078e00ff */
[----:B------:R-:W-:-:S03]  /*23f0*/  ISETP.GT.U32.AND P4, PT, R32, R14, PT ;  /* 0x0000000e2000720c */ /* 0x000fc60003f84070 */
[----:B------:R-:W-:-:S04]  /*2400*/  IMAD.HI.U32 R3, R9, R10, RZ ;  /* 0x0000000a09037227 */ /* 0x000fc800078e00ff */
[--C-:B------:R-:W-:Y:S01]  /*2410*/  @!P0 IMAD.IADD R16, R16, 0x1, -R32.reuse ;  /* 0x0000000110108824 */ /* 0x100fe200078e0a20 */
[----:B------:R-:W-:Y:S01]  /*2420*/  ISETP.GE.AND P0, PT, R13, RZ, PT ;  /* 0x000000ff0d00720c */ /* 0x000fe20003f06270 */
[--C-:B------:R-:W-:Y:S02]  /*2430*/  @!P2 IMAD.IADD R18, R18, 0x1, -R32.reuse ;  /* 0x000000011212a824 */ /* 0x100fe400078e0a20 */
[----:B------:R-:W-:Y:S01]  /*2440*/  @!P6 IMAD.IADD R21, R21, 0x1, -R32 ;  /* 0x000000011515e824 */ /* 0x000fe200078e0a20 */
[----:B------:R-:W-:Y:S01]  /*2450*/  ISETP.GE.AND P6, PT, R11, RZ, PT ;  /* 0x000000ff0b00720c */ /* 0x000fe20003fc6270 */
[----:B------:R-:W-:Y:S01]  /*2460*/  @!P1 IMAD.MOV R24, RZ, RZ, -R24 ;  /* 0x000000ffff189224 */ /* 0x000fe200078e0a18 */
[----:B------:R-:W-:Y:S01]  /*2470*/  ISETP.GT.U32.AND P1, PT, R32, R16, PT ;  /* 0x000000102000720c */ /* 0x000fe20003f24070 */
[----:B------:R-:W-:Y:S02]  /*2480*/  IMAD.MOV R5, RZ, RZ, -R4 ;  /* 0x000000ffff057224 */ /* 0x000fe400078e0a04 */
[----:B------:R-:W-:Y:S01]  /*2490*/  @!P4 IMAD.IADD R14, R14, 0x1, -R32 ;  /* 0x000000010e0ec824 */ /* 0x000fe200078e0a20 */
[----:B------:R-:W-:Y:S01]  /*24a0*/  ISETP.GT.U32.AND P4, PT, R32, R18, PT ;  /* 0x000000122000720c */ /* 0x000fe20003f84070 */
[----:B------:R-:W-:-:S04]  /*24b0*/  IMAD.HI.U32 R4, R9, R8, RZ ;  /* 0x0000000809047227 */ /* 0x000fc800078e00ff */
[----:B------:R-:W-:Y:S02]  /*24c0*/  IMAD.MOV R3, RZ, RZ, -R3 ;  /* 0x000000ffff037224 */ /* 0x000fe400078e0a03 */
[C---:B------:R-:W-:Y:S02]  /*24d0*/  VIADD R11, R33.reuse, 0x58 ;  /* 0x00000058210b7836 */ /* 0x040fe40000000000 */
[C---:B------:R-:W-:Y:S02]  /*24e0*/  IMAD R12, R32.reuse, R5, R12 ;  /* 0x00000005200c7224 */ /* 0x040fe400078e020c */
[----:B------:R-:W-:Y:S01]  /*24f0*/  IMAD.MOV R5, RZ, RZ, -R4 ;  /* 0x000000ffff057224 */ /* 0x000fe200078e0a04 */
[----:B------:R-:W-:Y:S01]  /*2500*/  IABS R7, R11 ;  /* 0x0000000b00077213 */ /* 0x000fe20000000000 */
[C---:B------:R-:W-:Y:S01]  /*2510*/  IMAD R10, R32.reuse, R3, R10 ;  /* 0x00000003200a7224 */ /* 0x040fe200078e020a */
[----:B------:R-:W-:Y:S01]  /*2520*/  ISETP.GT.U32.AND P2, PT, R32, R12, PT ;  /* 0x0000000c2000720c */ /* 0x000fe20003f44070 */
[----:B------:R-:W-:-:S02]  /*2530*/  VIADD R13, R33, 0x54 ;  /* 0x00000054210d7836 */ /* 0x000fc40000000000 */
[C---:B------:R-:W-:Y:S02]  /*2540*/  IMAD R8, R32.reuse, R5, R8 ;  /* 0x0000000520087224 */ /* 0x040fe400078e0208 */
[----:B------:R-:W-:Y:S01]  /*2550*/  @!P5 IMAD.MOV R21, RZ, RZ, -R21 ;  /* 0x000000ffff15d224 */ /* 0x000fe200078e0a15 */
[C---:B------:R-:W-:Y:S01]  /*2560*/  ISETP.GT.U32.AND P5, PT, R32.reuse, R10, PT ;  /* 0x0000000a2000720c */ /* 0x040fe20003fa4070 */
[----:B------:R-:W-:Y:S01]  /*2570*/  @!P3 IMAD.MOV R22, RZ, RZ, -R22 ;  /* 0x000000ffff16b224 */ /* 0x000fe200078e0a16 */
[----:B------:R-:W-:Y:S01]  /*2580*/  ISETP.GT.U32.AND P3, PT, R32, R14, PT ;  /* 0x0000000e2000720c */ /* 0x000fe20003f64070 */
[----:B------:R-:W-:Y:S01]  /*2590*/  IMAD.HI.U32 R3, R9, R7, RZ ;  /* 0x0000000709037227 */ /* 0x000fe200078e00ff */
[----:B------:R-:W-:-:S03]  /*25a0*/  IABS R5, R13 ;  /* 0x0000000d00057213 */ /* 0x000fc60000000000 */
[--C-:B------:R-:W-:Y:S01]  /*25b0*/  @!P1 IMAD.IADD R16, R16, 0x1, -R32.reuse ;  /* 0x0000000110109824 */ /* 0x100fe200078e0a20 */
[----:B------:R-:W-:Y:S01]  /*25c0*/  ISETP.GT.U32.AND P1, PT, R32, R8, PT ;  /* 0x000000082000720c */ /* 0x000fe20003f24070 */
[----:B------:R-:W-:Y:S01]  /*25d0*/  @!P4 IMAD.IADD R18, R18, 0x1, -R32 ;  /* 0x000000011212c824 */ /* 0x000fe200078e0a20 */
[----:B------:R-:W-:Y:S01]  /*25e0*/  ISETP.GE.AND P4, PT, R6, RZ, PT ;  /* 0x000000ff0600720c */ /* 0x000fe20003f86270 */
[----:B------:R-:W-:Y:S02]  /*25f0*/  IMAD.MOV R4, RZ, RZ, -R3 ;  /* 0x000000ffff047224 */ /* 0x000fe400078e0a03 */
[----:B------:R-:W-:-:S04]  /*2600*/  IMAD.HI.U32 R3, R9, R5, RZ ;  /* 0x0000000509037227 */ /* 0x000fc800078e00ff */
[----:B------:R-:W-:Y:S02]  /*2610*/  IMAD R7, R32, R4, R7 ;  /* 0x0000000420077224 */ /* 0x000fe400078e0207 */
[----:B------:R-:W-:Y:S02]  /*2620*/  IMAD.MOV R3, RZ, RZ, -R3 ;  /* 0x000000ffff037224 */ /* 0x000fe400078e0a03 */
[--C-:B------:R-:W-:Y:S01]  /*2630*/  @!P5 IMAD.IADD R10, R10, 0x1, -R32.reuse ;  /* 0x000000010a0ad824 */ /* 0x100fe200078e0a20 */
[----:B------:R-:W-:Y:S01]  /*2640*/  ISETP.GE.AND P5, PT, R19, RZ, PT ;  /* 0x000000ff1300720c */ /* 0x000fe20003fa6270 */
[--C-:B------:R-:W-:Y:S01]  /*2650*/  @!P2 IMAD.IADD R12, R12, 0x1, -R32.reuse ;  /* 0x000000010c0ca824 */ /* 0x100fe200078e0a20 */
[----:B------:R-:W-:Y:S01]  /*2660*/  IABS R19, R23 ;  /* 0x0000001700137213 */ /* 0x000fe20000000000 */
[----:B------:R-:W-:Y:S01]  /*2670*/  @!P3 IMAD.IADD R14, R14, 0x1, -R32 ;  /* 0x000000010e0eb824 */ /* 0x000fe200078e0a20 */
[----:B------:R-:W-:Y:S01]  /*2680*/  ISETP.GE.AND P3, PT, R15, RZ, PT ;  /* 0x000000ff0f00720c */ /* 0x000fe20003f66270 */
[----:B------:R-:W-:Y:S01]  /*2690*/  @!P6 IMAD.MOV R18, RZ, RZ, -R18 ;  /* 0x000000ffff12e224 */ /* 0x000fe200078e0a12 */
[C---:B------:R-:W-:Y:S01]  /*26a0*/  ISETP.GT.U32.AND P6, PT, R32.reuse, R7, PT ;  /* 0x000000072000720c */ /* 0x040fe20003fc4070 */
[C---:B------:R-:W-:Y:S01]  /*26b0*/  IMAD R4, R32.reuse, R3, R5 ;  /* 0x0000000320047224 */ /* 0x040fe200078e0205 */
[----:B------:R-:W-:Y:S01]  /*26c0*/  ISETP.GT.U32.AND P2, PT, R32, R12, PT ;  /* 0x0000000c2000720c */ /* 0x000fe20003f44070 */
[----:B------:R-:W-:Y:S01]  /*26d0*/  @!P1 IMAD.IADD R8, R8, 0x1, -R32 ;  /* 0x0000000108089824 */ /* 0x000fe200078e0a20 */
[C---:B------:R-:W-:Y:S01]  /*26e0*/  ISETP.GT.U32.AND P1, PT, R32.reuse, R10, PT ;  /* 0x0000000a2000720c */ /* 0x040fe20003f24070 */
[----:B------:R-:W-:Y:S01]  /*26f0*/  @!P4 IMAD.MOV R14, RZ, RZ, -R14 ;  /* 0x000000ffff0ec224 */ /* 0x000fe200078e0a0e */
[----:B------:R-:W-:Y:S01]  /*2700*/  ISETP.GT.U32.AND P4, PT, R32, R4, PT ;  /* 0x000000042000720c */ /* 0x000fe20003f84070 */
[----:B------:R-:W-:-:S02]  /*2710*/  VIADD R15, R33, 0x50 ;  /* 0x00000050210f7836 */ /* 0x000fc40000000000 */
[----:B------:R-:W-:Y:S01]  /*2720*/  @!P0 IMAD.MOV R16, RZ, RZ, -R16 ;  /* 0x000000ffff108224 */ /* 0x000fe200078e0a10 */
[----:B------:R-:W-:Y:S01]  /*2730*/  ISETP.GT.U32.AND P0, PT, R32, R8, PT ;  /* 0x000000082000720c */ /* 0x000fe20003f04070 */
[----:B------:R-:W-:Y:S01]  /*2740*/  VIADD R5, R33, 0x4c ;  /* 0x0000004c21057836 */ /* 0x000fe20000000000 */
[----:B------:R-:W-:Y:S01]  /*2750*/  IABS R6, R15 ;  /* 0x0000000f00067213 */ /* 0x000fe20000000000 */
[--C-:B------:R-:W-:Y:S02]  /*2760*/  @!P6 IMAD.IADD R7, R7, 0x1, -R32.reuse ;  /* 0x000000010707e824 */ /* 0x100fe400078e0a20 */
[--C-:B------:R-:W-:Y:S01]  /*2770*/  @!P2 IMAD.IADD R12, R12, 0x1, -R32.reuse ;  /* 0x000000010c0ca824 */ /* 0x100fe200078e0a20 */
[----:B------:R-:W-:Y:S01]  /*2780*/  ISETP.GE.AND P6, PT, R5, RZ, PT ;  /* 0x000000ff0500720c */ /* 0x000fe20003fc6270 */
[----:B------:R-:W-:Y:S01]  /*2790*/  @!P1 IMAD.IADD R10, R10, 0x1, -R32 ;  /* 0x000000010a0a9824 */ /* 0x000fe200078e0a20 */
[----:B------:R-:W-:Y:S01]  /*27a0*/  ISETP.GE.AND P1, PT, R13, RZ, PT ;  /* 0x000000ff0d00720c */ /* 0x000fe20003f26270 */
[----:B------:R-:W-:Y:S01]  /*27b0*/  IMAD.HI.U32 R3, R9, R6, RZ ;  /* 0x0000000609037227 */ /* 0x000fe200078e00ff */
[----:B------:R-:W-:-:S02]  /*27c0*/  IABS R13, R5 ;  /* 0x00000005000d7213 */ /* 0x000fc40000000000 */
[----:B------:R-:W-:Y:S01]  /*27d0*/  ISETP.GE.AND P2, PT, R17, RZ, PT ;  /* 0x000000ff1100720c */ /* 0x000fe20003f46270 */
[----:B------:R-:W-:Y:S01]  /*27e0*/  @!P4 IMAD.IADD R4, R4, 0x1, -R32 ;  /* 0x000000010404c824 */ /* 0x000fe200078e0a20 */
[----:B------:R-:W-:Y:S01]  /*27f0*/  ISETP.GT.U32.AND P4, PT, R32, R7, PT ;  /* 0x000000072000720c */ /* 0x000fe20003f84070 */
[----:B------:R-:W-:Y:S02]  /*2800*/  IMAD.MOV R3, RZ, RZ, -R3 ;  /* 0x000000ffff037224 */ /* 0x000fe400078e0a03 */
[----:B------:R-:W-:Y:S01]  /*2810*/  @!P3 IMAD.MOV R12, RZ, RZ, -R12 ;  /* 0x000000ffff0cb224 */ /* 0x000fe200078e0a0c */
[----:B------:R-:W-:Y:S01]  /*2820*/  ISETP.GE.AND P3, PT, R11, RZ, PT ;  /* 0x000000ff0b00720c */ /* 0x000fe20003f66270 */
[----:B------:R-:W-:-:S04]  /*2830*/  IMAD.HI.U32 R5, R9, R13, RZ ;  /* 0x0000000d09057227 */ /* 0x000fc800078e00ff */
[----:B------:R-:W-:Y:S02]  /*2840*/  IMAD R3, R32, R3, R6 ;  /* 0x0000000320037224 */ /* 0x000fe400078e0206 */
[----:B------:R-:W-:Y:S01]  /*2850*/  @!P0 IMAD.IADD R8, R8, 0x1, -R32 ;  /* 0x0000000108088824 */ /* 0x000fe200078e0a20 */
[----:B------:R-:W-:Y:S01]  /*2860*/  ISETP.GE.AND P0, PT, R15, RZ, PT ;  /* 0x000000ff0f00720c */ /* 0x000fe20003f06270 */
[----:B------:R-:W-:Y:S02]  /*2870*/  VIADD R6, R33, 0x48 ;  /* 0x0000004821067836 */ /* 0x000fe40000000000 */
[----:B------:R-:W-:Y:S02]  /*2880*/  IMAD.MOV R5, RZ, RZ, -R5 ;  /* 0x000000ffff057224 */ /* 0x000fe400078e0a05 */
[----:B------:R-:W-:Y:S01]  /*2890*/  @!P5 IMAD.MOV R8, RZ, RZ, -R8 ;  /* 0x000000ffff08d224 */ /* 0x000fe200078e0a08 */
[----:B------:R-:W-:Y:S01]  /*28a0*/  ISETP.GE.AND P5, PT, R6, RZ, PT ;  /* 0x000000ff0600720c */ /* 0x000fe20003fa6270 */
[----:B------:R-:W-:Y:S01]  /*28b0*/  @!P4 IMAD.IADD R7, R7, 0x1, -R32 ;  /* 0x000000010707c824 */ /* 0x000fe200078e0a20 */
[----:B------:R-:W-:Y:S01]  /*28c0*/  IABS R15, R6 ;  /* 0x00000006000f7213 */ /* 0x000fe20000000000 */
[C---:B------:R-:W-:Y:S01]  /*28d0*/  IMAD R6, R32.reuse, R5, R13 ;  /* 0x0000000520067224 */ /* 0x040fe200078e020d */
[----:B------:R-:W-:Y:S01]  /*28e0*/  ISETP.GT.U32.AND P4, PT, R32, R3, PT ;  /* 0x000000032000720c */ /* 0x000fe20003f84070 */
[----:B------:R-:W-:-:S02]  /*28f0*/  @!P3 IMAD.MOV R7, RZ, RZ, -R7 ;  /* 0x000000ffff07b224 */ /* 0x000fc400078e0a07 */
[----:B------:R-:W-:Y:S01]  /*2900*/  @!P2 IMAD.MOV R10, RZ, RZ, -R10 ;  /* 0x000000ffff0aa224 */ /* 0x000fe200078e0a0a */
[C---:B------:R-:W-:Y:S01]  /*2910*/  ISETP.GT.U32.AND P3, PT, R32.reuse, R6, PT ;  /* 0x000000062000720c */ /* 0x040fe20003f64070 */
[----:B------:R-:W-:Y:S01]  /*2920*/  VIADD R11, R33, 0x44 ;  /* 0x00000044210b7836 */ /* 0x000fe20000000000 */
[----:B------:R-:W-:Y:S01]  /*2930*/  ISETP.GT.U32.AND P2, PT, R32, R4, PT ;  /* 0x000000042000720c */ /* 0x000fe20003f44070 */
[----:B------:R-:W-:-:S03]  /*2940*/  IMAD.HI.U32 R5, R9, R15, RZ ;  /* 0x0000000f09057227 */ /* 0x000fc600078e00ff */
[----:B------:R-:W-:Y:S01]  /*2950*/  IABS R17, R11 ;  /* 0x0000000b00117213 */ /* 0x000fe20000000000 */
[----:B------:R-:W-:Y:S02]  /*2960*/  IMAD.MOV R5, RZ, RZ, -R5 ;  /* 0x000000ffff057224 */ /* 0x000fe400078e0a05 */
[----:B------:R-:W-:Y:S02]  /*2970*/  @!P4 IMAD.IADD R3, R3, 0x1, -R32 ;  /* 0x000000010303c824 */ /* 0x000fe400078e0a20 */
[----:B------:R-:W-:-:S03]  /*2980*/  IMAD.HI.U32 R13, R9, R19, RZ ;  /* 0x00000013090d7227 */ /* 0x000fc600078e00ff */
[----:B------:R-:W-:Y:S01]  /*2990*/  ISETP.GT.U32.AND P4, PT, R32, R3, PT ;  /* 0x000000032000720c */ /* 0x000fe20003f84070 */
[--C-:B------:R-:W-:Y:S02]  /*29a0*/  @!P3 IMAD.IADD R6, R6, 0x1, -R32.reuse ;  /* 0x000000010606b824 */ /* 0x100fe400078e0a20 */
[----:B------:R-:W-:Y:S01]  /*29b0*/  @!P2 IMAD.IADD R4, R4, 0x1, -R32 ;  /* 0x000000010404a824 */ /* 0x000fe200078e0a20 */
[----:B------:R-:W-:Y:S01]  /*29c0*/  ISETP.GE.AND P2, PT, R11, RZ, PT ;  /* 0x000000ff0b00720c */ /* 0x000fe20003f46270 */
[C---:B------:R-:W-:Y:S01]  /*29d0*/  IMAD R5, R32.reuse, R5, R15 ;  /* 0x0000000520057224 */ /* 0x040fe200078e020f */
[----:B------:R-:W-:Y:S01]  /*29e0*/  ISETP.GT.U32.AND P3, PT, R32, R6, PT ;  /* 0x000000062000720c */ /* 0x000fe20003f64070 */
[----:B------:R-:W-:-:S04]  /*29f0*/  IMAD.HI.U32 R11, R9, R17, RZ ;  /* 0x00000011090b7227 */ /* 0x000fc800078e00ff */
[----:B------:R-:W-:Y:S02]  /*2a00*/  IMAD.MOV R13, RZ, RZ, -R13 ;  /* 0x000000ffff0d7224 */ /* 0x000fe400078e0a0d */
[----:B------:R-:W-:-:S04]  /*2a10*/  IMAD.HI.U32 R15, R9, R20, RZ ;  /* 0x00000014090f7227 */ /* 0x000fc800078e00ff */
[----:B------:R-:W-:Y:S02]  /*2a20*/  IMAD.MOV R11, RZ, RZ, -R11 ;  /* 0x000000ffff0b7224 */ /* 0x000fe400078e0a0b */
[C---:B------:R-:W-:Y:S02]  /*2a30*/  IMAD R13, R32.reuse, R13, R19 ;  /* 0x0000000d200d7224 */ /* 0x040fe400078e0213 */
[----:B------:R-:W-:Y:S02]  /*2a40*/  IMAD.MOV R15, RZ, RZ, -R15 ;  /* 0x000000ffff0f7224 */ /* 0x000fe400078e0a0f */
[C---:B------:R-:W-:Y:S02]  /*2a50*/  IMAD R11, R32.reuse, R11, R17 ;  /* 0x0000000b200b7224 */ /* 0x040fe400078e0211 */
[----:B------:R-:W-:Y:S01]  /*2a60*/  @!P4 IMAD.IADD R3, R3, 0x1, -R32 ;  /* 0x000000010303c824 */ /* 0x000fe200078e0a20 */
[C---:B------:R-:W-:Y:S01]  /*2a70*/  ISETP.GT.U32.AND P4, PT, R32.reuse, R5, PT ;  /* 0x000000052000720c */ /* 0x040fe20003f84070 */
[----:B------:R-:W-:-:S02]  /*2a80*/  IMAD R15, R32, R15, R20 ;  /* 0x0000000f200f7224 */ /* 0x000fc400078e0214 */
[----:B------:R-:W-:Y:S01]  /*2a90*/  @!P3 IMAD.IADD R6, R6, 0x1, -R32 ;  /* 0x000000010606b824 */ /* 0x000fe200078e0a20 */
[C---:B------:R-:W-:Y:S01]  /*2aa0*/  ISETP.GT.U32.AND P3, PT, R32.reuse, R13, PT ;  /* 0x0000000d2000720c */ /* 0x040fe20003f64070 */
[----:B------:R-:W-:Y:S01]  /*2ab0*/  @!P0 IMAD.MOV R3, RZ, RZ, -R3 ;  /* 0x000000ffff038224 */ /* 0x000fe200078e0a03 */
[C---:B------:R-:W-:Y:S01]  /*2ac0*/  ISETP.GT.U32.AND P0, PT, R32.reuse, R11, PT ;  /* 0x0000000b2000720c */ /* 0x040fe20003f04070 */
[----:B------:R-:W-:Y:S01]  /*2ad0*/  @!P6 IMAD.MOV R6, RZ, RZ, -R6 ;  /* 0x000000ffff06e224 */ /* 0x000fe200078e0a06 */
[----:B------:R-:W-:Y:S01]  /*2ae0*/  ISETP.GT.U32.AND P6, PT, R32, R15, PT ;  /* 0x0000000f2000720c */ /* 0x000fe20003fc4070 */
[----:B------:R-:W-:Y:S01]  /*2af0*/  @!P1 IMAD.MOV R4, RZ, RZ, -R4 ;  /* 0x000000ffff049224 */ /* 0x000fe200078e0a04 */
[----:B------:R-:W-:Y:S01]  /*2b00*/  ISETP.GE.AND P1, PT, R23, RZ, PT ;  /* 0x000000ff1700720c */ /* 0x000fe20003f26270 */
[----:B------:R-:W-:Y:S01]  /*2b10*/  IMAD.HI.U32 R19, R9, R25, RZ ;  /* 0x0000001909137227 */ /* 0x000fe200078e00ff */
[----:B------:R-:W-:-:S03]  /*2b20*/  IABS R23, R35 ;  /* 0x0000002300177213 */ /* 0x000fc60000000000 */
[----:B------:R-:W-:-:S04]  /*2b30*/  IMAD.HI.U32 R20, R9, R27, RZ ;  /* 0x0000001b09147227 */ /* 0x000fc800078e00ff */
[--C-:B------:R-:W-:Y:S02]  /*2b40*/  @!P3 IMAD.IADD R13, R13, 0x1, -R32.reuse ;  /* 0x000000010d0db824 */ /* 0x100fe400078e0a20 */
[--C-:B------:R-:W-:Y:S02]  /*2b50*/  @!P0 IMAD.IADD R11, R11, 0x1, -R32.reuse ;  /* 0x000000010b0b8824 */ /* 0x100fe400078e0a20 */
[----:B------:R-:W-:Y:S01]  /*2b60*/  @!P6 IMAD.IADD R15, R15, 0x1, -R32 ;  /* 0x000000010f0fe824 */ /* 0x000fe200078e0a20 */
[C---:B------:R-:W-:Y:S01]  /*2b70*/  ISETP.GT.U32.AND P3, PT, R32.reuse, R13, PT ;  /* 0x0000000d2000720c */ /* 0x040fe20003f64070 */
[----:B------:R-:W-:Y:S01]  /*2b80*/  IMAD.HI.U32 R17, R9, R23, RZ ;  /* 0x0000001709117227 */ /* 0x000fe200078e00ff */
[C---:B------:R-:W-:Y:S02]  /*2b90*/  ISETP.GT.U32.AND P0, PT, R32.reuse, R11, PT ;  /* 0x0000000b2000720c */ /* 0x040fe40003f04070 */
[----:B------:R-:W-:Y:S01]  /*2ba0*/  ISETP.GT.U32.AND P6, PT, R32, R15, PT ;  /* 0x0000000f2000720c */ /* 0x000fe20003fc4070 */
[----:B------:R-:W-:-:S02]  /*2bb0*/  IMAD.MOV R19, RZ, RZ, -R19 ;  /* 0x000000ffff137224 */ /* 0x000fc400078e0a13 */
[----:B------:R-:W-:Y:S02]  /*2bc0*/  IMAD.MOV R17, RZ, RZ, -R17 ;  /* 0x000000ffff117224 */ /* 0x000fe400078e0a11 */
[----:B------:R-:W-:Y:S02]  /*2bd0*/  IMAD.MOV R20, RZ, RZ, -R20 ;  /* 0x000000ffff147224 */ /* 0x000fe400078e0a14 */
[C---:B------:R-:W-:Y:S02]  /*2be0*/  IMAD R19, R32.reuse, R19, R25 ;  /* 0x0000001320137224 */ /* 0x040fe400078e0219 */
[--C-:B------:R-:W-:Y:S02]  /*2bf0*/  @!P4 IMAD.IADD R5, R5, 0x1, -R32.reuse ;  /* 0x000000010505c824 */ /* 0x100fe400078e0a20 */
[C---:B------:R-:W-:Y:S02]  /*2c00*/  IMAD R17, R32.reuse, R17, R23 ;  /* 0x0000001120117224 */ /* 0x040fe400078e0217 */
[C---:B------:R-:W-:Y:S01]  /*2c10*/  IMAD R23, R32.reuse, R20, R27 ;  /* 0x0000001420177224 */ /* 0x040fe200078e021b */
[C---:B------:R-:W-:Y:S01]  /*2c20*/  ISETP.GT.U32.AND P4, PT, R32.reuse, R5, PT ;  /* 0x000000052000720c */ /* 0x040fe20003f84070 */
[--C-:B------:R-:W-:Y:S01]  /*2c30*/  @!P3 IMAD.IADD R13, R13, 0x1, -R32.reuse ;  /* 0x000000010d0db824 */ /* 0x100fe200078e0a20 */
[C---:B------:R-:W-:Y:S01]  /*2c40*/  ISETP.GT.U32.AND P3, PT, R32.reuse, R19, PT ;  /* 0x000000132000720c */ /* 0x040fe20003f64070 */
[--C-:B------:R-:W-:Y:S01]  /*2c50*/  @!P0 IMAD.IADD R11, R11, 0x1, -R32.reuse ;  /* 0x000000010b0b8824 */ /* 0x100fe200078e0a20 */
[C---:B------:R-:W-:Y:S01]  /*2c60*/  ISETP.GT.U32.AND P0, PT, R32.reuse, R17, PT ;  /* 0x000000112000720c */ /* 0x040fe20003f04070 */
[----:B------:R-:W-:Y:S01]  /*2c70*/  @!P6 IMAD.IADD R15, R15, 0x1, -R32 ;  /* 0x000000010f0fe824 */ /* 0x000fe200078e0a20 */
[----:B------:R-:W-:Y:S01]  /*2c80*/  ISETP.GT.U32.AND P6, PT, R32, R23, PT ;  /* 0x000000172000720c */ /* 0x000fe20003fc4070 */
[----:B------:R-:W-:-:S04]  /*2c90*/  IMAD.HI.U32 R25, R9, R30, RZ ;  /* 0x0000001e09197227 */ /* 0x000fc800078e00ff */
[----:B------:R-:W-:-:S04]  /*2ca0*/  IMAD.HI.U32 R27, R9, R34, RZ ;  /* 0x00000022091b7227 */ /* 0x000fc800078e00ff */
[--C-:B------:R-:W-:Y:S02]  /*2cb0*/  @!P3 IMAD.IADD R19, R19, 0x1, -R32.reuse ;  /* 0x000000011313b824 */ /* 0x100fe400078e0a20 */
[--C-:B------:R-:W-:Y:S01]  /*2cc0*/  @!P4 IMAD.IADD R5, R5, 0x1, -R32.reuse ;  /* 0x000000010505c824 */ /* 0x100fe200078e0a20 */
[----:B------:R-:W-:Y:S01]  /*2cd0*/  ISETP.GE.AND P4, PT, R29, RZ, PT ;  /* 0x000000ff1d00720c */ /* 0x000fe20003f86270 */
[--C-:B------:R-:W-:Y:S01]  /*2ce0*/  @!P0 IMAD.IADD R17, R17, 0x1, -R32.reuse ;  /* 0x0000000111118824 */ /* 0x100fe200078e0a20 */
[----:B------:R-:W-:Y:S01]  /*2cf0*/  IABS R29, R42 ;  /* 0x0000002a001d7213 */ /* 0x000fe20000000000 */
[----:B------:R-:W-:Y:S01]  /*2d00*/  @!P6 IMAD.IADD R23, R23, 0x1, -R32 ;  /* 0x000000011717e824 */ /* 0x000fe200078e0a20 */
[C---:B------:R-:W-:Y:S01]  /*2d10*/  ISETP.GT.U32.AND P6, PT, R32.reuse, R19, PT ;  /* 0x000000132000720c */ /* 0x040fe20003fc4070 */
[----:B------:R-:W-:Y:S01]  /*2d20*/  IMAD.MOV R25, RZ, RZ, -R25 ;  /* 0x000000ffff197224 */ /* 0x000fe200078e0a19 */
[----:B------:R-:W-:Y:S01]  /*2d30*/  ISETP.GT.U32.AND P3, PT, R32, R17, PT ;  /* 0x000000112000720c */ /* 0x000fe20003f64070 */
[----:B------:R-:W-:Y:S01]  /*2d40*/  IMAD.HI.U32 R20, R9, R29, RZ ;  /* 0x0000001d09147227 */ /* 0x000fe200078e00ff */
[----:B------:R-:W-:-:S03]  /*2d50*/  ISETP.GE.AND P0, PT, R35, RZ, PT ;  /* 0x000000ff2300720c */ /* 0x000fc60003f06270 */
[----:B------:R-:W-:Y:S02]  /*2d60*/  IMAD.MOV R27, RZ, RZ, -R27 ;  /* 0x000000ffff1b7224 */ /* 0x000fe400078e0a1b */
[----:B------:R-:W-:Y:S02]  /*2d70*/  IMAD.MOV R20, RZ, RZ, -R20 ;  /* 0x000000ffff147224 */ /* 0x000fe400078e0a14 */
[C---:B------:R-:W-:Y:S02]  /*2d80*/  IMAD R25, R32.reuse, R25, R30 ;  /* 0x0000001920197224 */ /* 0x040fe400078e021e */
[C---:B------:R-:W-:Y:S01]  /*2d90*/  IMAD R27, R32.reuse, R27, R34 ;  /* 0x0000001b201b7224 */ /* 0x040fe200078e0222 */
[----:B------:R-:W-:Y:S01]  /*2da0*/  IABS R34, R50 ;  /* 0x0000003200227213 */ /* 0x000fe20000000000 */
[C---:B------:R-:W-:Y:S02]  /*2db0*/  IMAD R20, R32.reuse, R20, R29 ;  /* 0x0000001420147224 */ /* 0x040fe400078e021d */
[----:B------:R-:W-:Y:S01]  /*2dc0*/  @!P6 IMAD.IADD R19, R19, 0x1, -R32 ;  /* 0x000000011313e824 */ /* 0x000fe200078e0a20 */
[----:B------:R-:W-:Y:S01]  /*2dd0*/  ISETP.GT.U32.AND P6, PT, R32, R25, PT ;  /* 0x000000192000720c */ /* 0x000fe20003fc4070 */
[----:B------:R-:W-:-:S04]  /*2de0*/  IMAD.HI.U32 R29, R9, R34, RZ ;  /* 0x00000022091d7227 */ /* 0x000fc800078e00ff */
[----:B------:R-:W-:Y:S01]  /*2df0*/  @!P3 IMAD.IADD R17, R17, 0x1, -R32 ;  /* 0x000000011111b824 */ /* 0x000fe200078e0a20 */
[C---:B------:R-:W-:Y:S01]  /*2e00*/  ISETP.GT.U32.AND P3, PT, R32.reuse, R20, PT ;  /* 0x000000142000720c */ /* 0x040fe20003f64070 */
[----:B------:R-:W-:Y:S01]  /*2e10*/  @!P5 IMAD.MOV R5, RZ, RZ, -R5 ;  /* 0x000000ffff05d224 */ /* 0x000fe200078e0a05 */
[C---:B------:R-:W-:Y:S01]  /*2e20*/  ISETP.GT.U32.AND P5, PT, R32.reuse, R23, PT ;  /* 0x000000172000720c */ /* 0x040fe20003fa4070 */
[----:B------:R-:W-:Y:S02]  /*2e30*/  IMAD.MOV R29, RZ, RZ, -R29 ;  /* 0x000000ffff1d7224 */ /* 0x000fe400078e0a1d */
[C---:B------:R-:W-:Y:S02]  /*2e40*/  VIADD R54, R33.reuse, 0x18 ;  /* 0x0000001821367836 */ /* 0x040fe40000000000 */
[----:B------:R-:W-:Y:S02]  /*2e50*/  VIADD R48, R33, 0x14 ;  /* 0x0000001421307836 */ /* 0x000fe40000000000 */
[C---:B------:R-:W-:Y:S01]  /*2e60*/  IMAD R29, R32.reuse, R29, R34 ;  /* 0x0000001d201d7224 */ /* 0x040fe200078e0222 */
[----:B------:R-:W-:Y:S01]  /*2e70*/  IABS R38, R54 ;  /* 0x0000003600267213 */ /* 0x000fe20000000000 */
[----:B------:R-:W-:Y:S01]  /*2e80*/  @!P6 IMAD.IADD R25, R25, 0x1, -R32 ;  /* 0x000000011919e824 */ /* 0x000fe200078e0a20 */
[----:B------:R-:W-:Y:S01]  /*2e90*/  IABS R113, R48 ;  /* 0x0000003000717213 */ /* 0x000fe20000000000 */
[----:B------:R-:W-:Y:S01]  /*2ea0*/  IMAD.HI.U32 R30, R9, R36, RZ ;  /* 0x00000024091e7227 */ /* 0x000fe200078e00ff */
[----:B------:R-:W-:-:S03]  /*2eb0*/  ISETP.GT.U32.AND P6, PT, R32, R29, PT ;  /* 0x0000001d2000720c */ /* 0x000fc60003fc4070 */
[----:B------:R-:W-:Y:S01]  /*2ec0*/  @!P3 IMAD.IADD R20, R20, 0x1, -R32 ;  /* 0x000000011414b824 */ /* 0x000fe200078e0a20 */
[----:B------:R-:W-:Y:S01]  /*2ed0*/  ISETP.GE.AND P3, PT, R37, RZ, PT ;  /* 0x000000ff2500720c */ /* 0x000fe20003f66270 */
[----:B------:R-:W-:-:S04]  /*2ee0*/  IMAD.HI.U32 R34, R9, R38, RZ ;  /* 0x0000002609227227 */ /* 0x000fc800078e00ff */
[----:B------:R-:W-:Y:S01]  /*2ef0*/  @!P5 IMAD.IADD R23, R23, 0x1, -R32 ;  /* 0x000000011717d824 */ /* 0x000fe200078e0a20 */
[----:B------:R-:W-:Y:S01]  /*2f00*/  ISETP.GT.U32.AND P5, PT, R32, R27, PT ;  /* 0x0000001b2000720c */ /* 0x000fe20003fa4070 */
[----:B------:R-:W-:-:S04]  /*2f10*/  IMAD.HI.U32 R35, R9, R113, RZ ;  /* 0x0000007109237227 */ /* 0x000fc800078e00ff */
[----:B------:R-:W-:Y:S02]  /*2f20*/  IMAD.MOV R37, RZ, RZ, -R30 ;  /* 0x000000ffff257224 */ /* 0x000fe400078e0a1e */
[----:B------:R-:W-:Y:S02]  /*2f30*/  VIADD R62, R33, 0x10 ;  /* 0x00000010213e7836 */ /* 0x000fe40000000000 */
[----:B------:R-:W-:Y:S02]  /*2f40*/  IMAD.MOV R109, RZ, RZ, -R34 ;  /* 0x000000ffff6d7224 */ /* 0x000fe400078e0a22 */
[----:B------:R-:W-:Y:S01]  /*2f50*/  IMAD.MOV R34, RZ, RZ, -R35 ;  /* 0x000000ffff227224 */ /* 0x000fe200078e0a23 */
[----:B------:R-:W-:Y:S01]  /*2f60*/  IABS R111, R62 ;  /* 0x0000003e006f7213 */ /* 0x000fe20000000000 */
[----:B------:R-:W-:Y:S02]  /*2f70*/  IMAD R35, R32, R37, R36 ;  /* 0x0000002520237224 */ /* 0x000fe400078e0224 */
[----:B------:R-:W-:-:S02]  /*2f80*/  @!P6 IMAD.IADD R29, R29, 0x1, -R32 ;  /* 0x000000011d1de824 */ /* 0x000fc400078e0a20 */
[C---:B------:R-:W-:Y:S01]  /*2f90*/  IMAD R113, R32.reuse, R34, R113 ;  /* 0x0000002220717224 */ /* 0x040fe200078e0271 */
[----:B------:R-:W-:Y:S01]  /*2fa0*/  ISETP.GT.U32.AND P6, PT, R32, R35, PT ;  /* 0x000000232000720c */ /* 0x000fe20003fc4070 */
[C---:B------:R-:W-:Y:S02]  /*2fb0*/  VIADD R60, R33.reuse, 0xc ;  /* 0x0000000c213c7836 */ /* 0x040fe40000000000 */
[C---:B------:R-:W-:Y:S02]  /*2fc0*/  VIADD R58, R33.reuse, 0x8 ;  /* 0x00000008213a7836 */ /* 0x040fe40000000000 */
[----:B------:R-:W-:Y:S02]  /*2fd0*/  VIADD R56, R33, 0x4 ;  /* 0x0000000421387836 */ /* 0x000fe40000000000 */
[----:B------:R-:W-:-:S03]  /*2fe0*/  IMAD.HI.U32 R34, R9, R111, RZ ;  /* 0x0000006f09227227 */ /* 0x000fc600078e00ff */
[----:B------:R-:W-:Y:S01]  /*2ff0*/  IABS R115, R56 ;  /* 0x0000003800737213 */ /* 0x000fe20000000000 */
[----:B------:R-:W-:Y:S01]  /*3000*/  @!P5 IMAD.IADD R27, R27, 0x1, -R32 ;  /* 0x000000011b1bd824 */ /* 0x000fe200078e0a20 */
[----:B------:R-:W-:Y:S01]  /*3010*/  ISETP.GE.AND P5, PT, R40, RZ, PT ;  /* 0x000000ff2800720c */ /* 0x000fe20003fa6270 */
[----:B------:R-:W-:Y:S01]  /*3020*/  IMAD R30, R32, R109, R38 ;  /* 0x0000006d201e7224 */ /* 0x000fe200078e0226 */
[----:B------:R-:W-:Y:S01]  /*3030*/  IABS R109, R60 ;  /* 0x0000003c006d7213 */ /* 0x000fe20000000000 */
[----:B------:R-:W-:Y:S01]  /*3040*/  IMAD.MOV R34, RZ, RZ, -R34 ;  /* 0x000000ffff227224 */ /* 0x000fe200078e0a22 */
[----:B------:R-:W-:Y:S01]  /*3050*/  IABS R40, R58 ;  /* 0x0000003a00287213 */ /* 0x000fe20000000000 */
[----:B------:R-:W-:-:S04]  /*3060*/  IMAD.HI.U32 R38, R9, R115, RZ ;  /* 0x0000007309267227 */ /* 0x000fc800078e00ff */
[----:B------:R-:W-:Y:S02]  /*3070*/  IMAD R111, R32, R34, R111 ;  /* 0x00000022206f7224 */ /* 0x000fe400078e026f */
[----:B------:R-:W-:-:S04]  /*3080*/  IMAD.HI.U32 R36, R9, R109, RZ ;  /* 0x0000006d09247227 */ /* 0x000fc800078e00ff */
[----:B------:R-:W-:-:S04]  /*3090*/  IMAD.HI.U32 R37, R9, R40, RZ ;  /* 0x0000002809257227 */ /* 0x000fc800078e00ff */
[----:B------:R-:W-:-:S04]  /*30a0*/  IMAD.HI.U32 R34, R9, R117, RZ ;  /* 0x0000007509227227 */ /* 0x000fc800078e00ff */
[----:B------:R-:W-:Y:S02]  /*30b0*/  IMAD.MOV.U32 R9, RZ, RZ, R11 ;  /* 0x000000ffff097224 */ /* 0x000fe400078e000b */
[----:B------:R-:W-:Y:S01]  /*30c0*/  @!P6 IMAD.IADD R35, R35, 0x1, -R32 ;  /* 0x000000012323e824 */ /* 0x000fe200078e0a20 */
[C---:B------:R-:W-:Y:S01]  /*30d0*/  ISETP.GT.U32.AND P6, PT, R32.reuse, R30, PT ;  /* 0x0000001e2000720c */ /* 0x040fe20003fc4070 */
[----:B------:R-:W-:Y:S02]  /*30e0*/  IMAD.MOV.U32 R11, RZ, RZ, R13 ;  /* 0x000000ffff0b7224 */ /* 0x000fe400078e000d */
[----:B------:R-:W-:Y:S01]  /*30f0*/  @!P2 IMAD.MOV R9, RZ, RZ, -R9 ;  /* 0x000000ffff09a224 */ /* 0x000fe200078e0a09 */
[C---:B------:R-:W-:Y:S01]  /*3100*/  ISETP.GT.U32.AND P2, PT, R32.reuse, R20, PT ;  /* 0x000000142000720c */ /* 0x040fe20003f44070 */
[----:B------:R-:W-:Y:S01]  /*3110*/  @!P1 IMAD.MOV R11, RZ, RZ, -R11 ;  /* 0x000000ffff0b9224 */ /* 0x000fe200078e0a0b */
[----:B------:R-:W-:Y:S01]  /*3120*/  ISETP.GT.U32.AND P1, PT, R32, R25, PT ;  /* 0x000000192000720c */ /* 0x000fe20003f24070 */
[----:B------:R-:W-:-:S02]  /*3130*/  IMAD.MOV.U32 R13, RZ, RZ, R15 ;  /* 0x000000ffff0d7224 */ /* 0x000fc400078e000f */
[----:B------:R-:W-:Y:S02]  /*3140*/  IMAD.MOV R36, RZ, RZ, -R36 ;  /* 0x000000ffff247224 */ /* 0x000fe400078e0a24 */
[----:B------:R-:W-:Y:S02]  /*3150*/  IMAD.MOV.U32 R15, RZ, RZ, R17 ;  /* 0x000000ffff0f7224 */ /* 0x000fe400078e0011 */
[----:B------:R-:W-:Y:S01]  /*3160*/  @!P4 IMAD.MOV R13, RZ, RZ, -R13 ;  /* 0x000000ffff0dc224 */ /* 0x000fe200078e0a0d */
[C---:B------:R-:W-:Y:S01]  /*3170*/  ISETP.GT.U32.AND P4, PT, R32.reuse, R27, PT ;  /* 0x0000001b2000720c */ /* 0x040fe20003f84070 */
[----:B------:R-:W-:Y:S02]  /*3180*/  IMAD.MOV.U32 R17, RZ, RZ, R19 ;  /* 0x000000ffff117224 */ /* 0x000fe400078e0013 */
[----:B------:R-:W-:Y:S02]  /*3190*/  IMAD R109, R32, R36, R109 ;  /* 0x00000024206d7224 */ /* 0x000fe400078e026d */
[----:B------:R-:W-:-:S02]  /*31a0*/  @!P6 IMAD.IADD R30, R30, 0x1, -R32 ;  /* 0x000000011e1ee824 */ /* 0x000fc400078e0a20 */
[----:B------:R-:W-:Y:S01]  /*31b0*/  @!P0 IMAD.MOV R15, RZ, RZ, -R15 ;  /* 0x000000ffff0f8224 */ /* 0x000fe200078e0a0f */
[C---:B------:R-:W-:Y:S01]  /*31c0*/  ISETP.GT.U32.AND P0, PT, R32.reuse, R29, PT ;  /* 0x0000001d2000720c */ /* 0x040fe20003f04070 */
[----:B------:R-:W-:Y:S01]  /*31d0*/  IMAD.MOV.U32 R19, RZ, RZ, R23 ;  /* 0x000000ffff137224 */ /* 0x000fe200078e0017 */
[C---:B------:R-:W-:Y:S01]  /*31e0*/  ISETP.GT.U32.AND P6, PT, R32.reuse, R30, PT ;  /* 0x0000001e2000720c */ /* 0x040fe20003fc4070 */
[----:B------:R-:W-:Y:S02]  /*31f0*/  IMAD.MOV R37, RZ, RZ, -R37 ;  /* 0x000000ffff257224 */ /* 0x000fe400078e0a25 */
[----:B------:R-:W-:Y:S01]  /*3200*/  @!P3 IMAD.MOV R17, RZ, RZ, -R17 ;  /* 0x000000ffff11b224 */ /* 0x000fe200078e0a11 */
[C---:B------:R-:W-:Y:S01]  /*3210*/  ISETP.GT.U32.AND P3, PT, R32.reuse, R35, PT ;  /* 0x000000232000720c */ /* 0x040fe20003f64070 */
[----:B------:R-:W-:Y:S01]  /*3220*/  @!P5 IMAD.MOV R19, RZ, RZ, -R19 ;  /* 0x000000ffff13d224 */ /* 0x000fe200078e0a13 */
[----:B------:R-:W-:Y:S01]  /*3230*/  ISETP.GT.U32.AND P5, PT, R32, R113, PT ;  /* 0x000000712000720c */ /* 0x000fe20003fa4070 */
[--C-:B------:R-:W-:Y:S01]  /*3240*/  @!P2 IMAD.IADD R20, R20, 0x1, -R32.reuse ;  /* 0x000000011414a824 */ /* 0x100fe200078e0a20 */
[C---:B------:R-:W-:Y:S01]  /*3250*/  ISETP.GT.U32.AND P2, PT, R32.reuse, R111, PT ;  /* 0x0000006f2000720c */ /* 0x040fe20003f44070 */
[----:B------:R-:W-:Y:S01]  /*3260*/  @!P1 IMAD.IADD R25, R25, 0x1, -R32 ;  /* 0x0000000119199824 */ /* 0x000fe200078e0a20 */
[----:B------:R-:W-:Y:S01]  /*3270*/  ISETP.GT.U32.AND P1, PT, R32, R109, PT ;  /* 0x0000006d2000720c */ /* 0x000fe20003f24070 */
[----:B------:R-:W-:-:S02]  /*3280*/  IMAD.MOV R38, RZ, RZ, -R38 ;  /* 0x000000ffff267224 */ /* 0x000fc400078e0a26 */
[C---:B------:R-:W-:Y:S02]  /*3290*/  IMAD R37, R32.reuse, R37, R40 ;  /* 0x0000002520257224 */ /* 0x040fe400078e0228 */
[C---:B------:R-:W-:Y:S02]  /*32a0*/  IMAD R115, R32.reuse, R38, R115 ;  /* 0x0000002620737224 */ /* 0x040fe400078e0273 */
[----:B------:R-:W-:Y:S02]  /*32b0*/  IMAD.MOV R34, RZ, RZ, -R34 ;  /* 0x000000ffff227224 */ /* 0x000fe400078e0a22 */
[--C-:B------:R-:W-:Y:S01]  /*32c0*/  @!P4 IMAD.IADD R27, R27, 0x1, -R32.reuse ;  /* 0x000000011b1bc824 */ /* 0x100fe200078e0a20 */
[C---:B------:R-:W-:Y:S01]  /*32d0*/  ISETP.GT.U32.AND P4, PT, R32.reuse, R37, PT ;  /* 0x000000252000720c */ /* 0x040fe20003f84070 */
[C---:B------:R-:W-:Y:S02]  /*32e0*/  IMAD R117, R32.reuse, R34, R117 ;  /* 0x0000002220757224 */ /* 0x040fe400078e0275 */
[--C-:B------:R-:W-:Y:S01]  /*32f0*/  @!P0 IMAD.IADD R29, R29, 0x1, -R32.reuse ;  /* 0x000000011d1d8824 */ /* 0x100fe200078e0a20 */
[----:B------:R-:W-:Y:S01]  /*3300*/  ISETP.GT.U32.AND P0, PT, R32, R115, PT ;  /* 0x000000732000720c */ /* 0x000fe20003f04070 */
[--C-:B------:R-:W-:Y:S01]  /*3310*/  @!P3 IMAD.IADD R35, R35, 0x1, -R32.reuse ;  /* 0x000000012323b824 */ /* 0x100fe200078e0a20 */
[----:B------:R-:W-:Y:S01]  /*3320*/  ISETP.GE.AND P3, PT, R42, RZ, PT ;  /* 0x000000ff2a00720c */ /* 0x000fe20003f66270 */
[--C-:B------:R-:W-:Y:S01]  /*3330*/  @!P6 IMAD.IADD R30, R30, 0x1, -R32.reuse ;  /* 0x000000011e1ee824 */ /* 0x100fe200078e0a20 */
[----:B------:R-:W-:Y:S01]  /*3340*/  ISETP.GT.U32.AND P6, PT, R32, R117, PT ;  /* 0x000000752000720c */ /* 0x000fe20003fc4070 */
[--C-:B------:R-:W-:Y:S01]  /*3350*/  @!P5 IMAD.IADD R113, R113, 0x1, -R32.reuse ;  /* 0x000000017171d824 */ /* 0x100fe200078e0a20 */
[----:B------:R-:W-:Y:S01]  /*3360*/  ISETP.GE.AND P5, PT, R46, RZ, PT ;  /* 0x000000ff2e00720c */ /* 0x000fe20003fa6270 */
[--C-:B------:R-:W-:Y:S01]  /*3370*/  @!P2 IMAD.IADD R111, R111, 0x1, -R32.reuse ;  /* 0x000000016f6fa824 */ /* 0x100fe200078e0a20 */
[----:B------:R-:W-:Y:S01]  /*3380*/  ISETP.GE.AND P2, PT, R44, RZ, PT ;  /* 0x000000ff2c00720c */ /* 0x000fe20003f46270 */
[--C-:B------:R-:W-:Y:S01]  /*3390*/  @!P1 IMAD.IADD R109, R109, 0x1, -R32.reuse ;  /* 0x000000016d6d9824 */ /* 0x100fe200078e0a20 */
[----:B------:R-:W-:Y:S01]  /*33a0*/  ISETP.GE.AND P1, PT, R50, RZ, PT ;  /* 0x000000ff3200720c */ /* 0x000fe20003f26270 */
[--C-:B------:R-:W-:Y:S01]  /*33b0*/  @!P4 IMAD.IADD R37, R37, 0x1, -R32.reuse ;  /* 0x000000012525c824 */ /* 0x100fe200078e0a20 */
[----:B------:R-:W-:Y:S01]  /*33c0*/  ISETP.GE.AND P4, PT, R52, RZ, PT ;  /* 0x000000ff3400720c */ /* 0x000fe20003f86270 */
[----:B------:R-:W-:Y:S01]  /*33d0*/  IMAD.MOV.U32 R23, RZ, RZ, R25 ;  /* 0x000000ffff177224 */ /* 0x000fe200078e0019 */
[C---:B------:R-:W-:Y:S01]  /*33e0*/  LOP3.LUT R50, R0.reuse, 0x10, RZ, 0xfc, !PT ;  /* 0x0000001000327812 */ /* 0x040fe200078efcff */
[----:B------:R-:W-:Y:S01]  /*33f0*/  IMAD.MOV.U32 R25, RZ, RZ, R27 ;  /* 0x000000ffff197224 */ /* 0x000fe200078e001b */
[----:B------:R-:W-:Y:S01]  /*3400*/  LOP3.LUT R46, R0, 0x50, RZ, 0xfc, !PT ;  /* 0x00000050002e7812 */ /* 0x000fe200078efcff */
[----:B------:R-:W-:Y:S01]  /*3410*/  @!P0 IMAD.IADD R115, R115, 0x1, -R32 ;  /* 0x0000000173738824 */ /* 0x000fe200078e0a20 */
[----:B------:R-:W-:Y:S01]  /*3420*/  ISETP.GE.AND P0, PT, R54, RZ, PT ;  /* 0x000000ff3600720c */ /* 0x000fe20003f06270 */
[----:B------:R-:W-:-:S02]  /*3430*/  IMAD.MOV.U32 R27, RZ, RZ, R29 ;  /* 0x000000ffff1b7224 */ /* 0x000fc400078e001d */
[----:B------:R-:W-:Y:S01]  /*3440*/  @!P6 IMAD.IADD R117, R117, 0x1, -R32 ;  /* 0x000000017575e824 */ /* 0x000fe200078e0a20 */
[C---:B------:R-:W-:Y:S01]  /*3450*/  ISETP.GT.U32.AND P6, PT, R32.reuse, R115, PT ;  /* 0x000000732000720c */ /* 0x040fe20003fc4070 */
[----:B------:R-:W-:Y:S01]  /*3460*/  @!P3 IMAD.MOV R20, RZ, RZ, -R20 ;  /* 0x000000ffff14b224 */ /* 0x000fe200078e0a14 */
[C---:B------:R-:W-:Y:S01]  /*3470*/  ISETP.GT.U32.AND P3, PT, R32.reuse, R113, PT ;  /* 0x000000712000720c */ /* 0x040fe20003f64070 */
[----:B------:R-:W-:Y:S01]  /*3480*/  @!P5 IMAD.MOV R23, RZ, RZ, -R23 ;  /* 0x000000ffff17d224 */ /* 0x000fe200078e0a17 */
[C---:B------:R-:W-:Y:S01]  /*3490*/  ISETP.GT.U32.AND P5, PT, R32.reuse, R111, PT ;  /* 0x0000006f2000720c */ /* 0x040fe20003fa4070 */
[----:B------:R-:W-:Y:S01]  /*34a0*/  @!P2 IMAD.MOV R25, RZ, RZ, -R25 ;  /* 0x000000ffff19a224 */ /* 0x000fe200078e0a19 */
[C---:B------:R-:W-:Y:S01]  /*34b0*/  ISETP.GT.U32.AND P2, PT, R32.reuse, R109, PT ;  /* 0x0000006d2000720c */ /* 0x040fe20003f44070 */
[----:B------:R-:W-:Y:S01]  /*34c0*/  @!P1 IMAD.MOV R27, RZ, RZ, -R27 ;  /* 0x000000ffff1b9224 */ /* 0x000fe200078e0a1b */
[----:B------:R-:W-:Y:S01]  /*34d0*/  ISETP.GT.U32.AND P1, PT, R32, R37, PT ;  /* 0x000000252000720c */ /* 0x000fe20003f24070 */
[----:B------:R-:W-:-:S02]  /*34e0*/  IMAD.MOV.U32 R29, RZ, RZ, R35 ;  /* 0x000000ffff1d7224 */ /* 0x000fc400078e0023 */
[----:B------:R-:W-:Y:S01]  /*34f0*/  @!P0 IMAD.MOV R30, RZ, RZ, -R30 ;  /* 0x000000ffff1e8224 */ /* 0x000fe200078e0a1e */
[----:B------:R-:W-:Y:S01]  /*3500*/  ISETP.GE.AND P0, PT, R33, RZ, PT ;  /* 0x000000ff2100720c */ /* 0x000fe20003f06270 */
[----:B------:R-:W-:Y:S01]  /*3510*/  @!P4 IMAD.MOV R29, RZ, RZ, -R29 ;  /* 0x000000ffff1dc224 */ /* 0x000fe200078e0a1d */
        /* <DEDUP_REMOVED lines=9> */
[----:B------:R-:W-:Y:S01]  /*35b0*/  @!P6 IMAD.IADD R115, R115, 0x1, -R32 ;  /* 0x000000017373e824 */ /* 0x000fe200078e0a20 */
[----:B------:R-:W-:-:S02]  /*35c0*/  ISETP.GE.AND P6, PT, R56, RZ, PT ;  /* 0x000000ff3800720c */ /* 0x000fc40003fc6270 */
[----:B------:R-:W-:Y:S01]  /*35d0*/  LOP3.LUT R48, R0, 0x30, RZ, 0xfc, !PT ;  /* 0x0000003000307812 */ /* 0x000fe200078efcff */
[----:B------:R-:W-:Y:S01]  /*35e0*/  @!P4 IMAD.IADD R117, R117, 0x1, -R32 ;  /* 0x000000017575c824 */ /* 0x000fe200078e0a20 */
[----:B------:R-:W-:Y:S01]  /*35f0*/  ISETP.NE.AND P4, PT, R57, RZ, PT ;  /* 0x000000ff3900720c */ /* 0x000fe20003f85270 */
[----:B------:R-:W-:Y:S01]  /*3600*/  @!P3 IMAD.MOV R113, RZ, RZ, -R113 ;  /* 0x000000ffff71b224 */ /* 0x000fe200078e0a71 */
[----:B------:R-:W-:Y:S01]  /*3610*/  LOP3.LUT R32, RZ, R57, RZ, 0x33, !PT ;  /* 0x00000039ff207212 */ /* 0x000fe200078e33ff */
[----:B------:R-:W-:Y:S02]  /*3620*/  IMAD.MOV.U32 R57, RZ, RZ, R37 ;  /* 0x000000ffff397224 */ /* 0x000fe400078e0025 */
[----:B------:R-:W-:Y:S01]  /*3630*/  IMAD.MOV.U32 R37, RZ, RZ, R115 ;  /* 0x000000ffff257224 */ /* 0x000fe200078e0073 */
[C---:B------:R-:W-:Y:S01]  /*3640*/  SEL R3, R32.reuse, R3, !P4 ;  /* 0x0000000320037207 */ /* 0x040fe20006000000 */
[----:B------:R-:W-:Y:S01]  /*3650*/  IMAD.MOV.U32 R35, RZ, RZ, R117 ;  /* 0x000000ffff237224 */ /* 0x000fe200078e0075 */
[C---:B------:R-:W-:Y:S01]  /*3660*/  SEL R5, R32.reuse, R5, !P4 ;  /* 0x0000000520057207 */ /* 0x040fe20006000000 */
[----:B------:R-:W-:Y:S01]  /*3670*/  @!P5 IMAD.MOV R111, RZ, RZ, -R111 ;  /* 0x000000ffff6fd224 */ /* 0x000fe200078e0a6f */
        /* <DEDUP_REMOVED lines=9> */
[----:B------:R-:W-:Y:S01]  /*3710*/  IMAD R38, R3, UR21, RZ ;  /* 0x0000001503267c24 */ /* 0x000fe2000f8e02ff */
[C---:B------:R-:W-:Y:S01]  /*3720*/  SEL R41, R32.reuse, R41, !P4 ;  /* 0x0000002920297207 */ /* 0x040fe20006000000 */
[----:B------:R-:W-:Y:S01]  /*3730*/  IMAD R5, R5, UR21, RZ ;  /* 0x0000001505057c24 */ /* 0x000fe2000f8e02ff */
[----:B------:R-:W-:Y:S01]  /*3740*/  SEL R47, R32, R47, !P4 ;  /* 0x0000002f202f7207 */ /* 0x000fe20006000000 */
[----:B------:R-:W-:Y:S01]  /*3750*/  IMAD R4, R4, UR21, RZ ;  /* 0x0000001504047c24 */ /* 0x000fe2000f8e02ff */
[----:B------:R-:W-:Y:S01]  /*3760*/  SEL R49, R32, R49, !P4 ;  /* 0x0000003120317207 */ /* 0x000fe20006000000 */
[----:B------:R-:W-:Y:S01]  /*3770*/  IMAD R6, R6, UR21, RZ ;  /* 0x0000001506067c24 */ /* 0x000fe2000f8e02ff */
[C---:B------:R-:W-:Y:S01]  /*3780*/  SEL R51, R32.reuse, R51, !P4 ;  /* 0x0000003320337207 */ /* 0x040fe20006000000 */
        /* <DEDUP_REMOVED lines=49> */
[----:B------:R-:W-:-:S02]  /*3aa0*/  SEL R26, R32, R26, !P4 ;  /* 0x0000001a201a7207 */ /* 0x000fc40006000000 */
[----:B------:R-:W-:Y:S01]  /*3ab0*/  SEL R24, R32, R24, !P4 ;  /* 0x0000001820187207 */ /* 0x000fe20006000000 */
[----:B------:R-:W-:Y:S01]  /*3ac0*/  IMAD R66, R28, UR21, RZ ;  /* 0x000000151c427c24 */ /* 0x000fe2000f8e02ff */
[C---:B------:R-:W-:Y:S02]  /*3ad0*/  SEL R22, R32.reuse, R22, !P4 ;  /* 0x0000001620167207 */ /* 0x040fe40006000000 */
[C---:B------:R-:W-:Y:S02]  /*3ae0*/  SEL R21, R32.reuse, R21, !P4 ;  /* 0x0000001520157207 */ /* 0x040fe40006000000 */
[C---:B------:R-:W-:Y:S02]  /*3af0*/  SEL R18, R32.reuse, R18, !P4 ;  /* 0x0000001220127207 */ /* 0x040fe40006000000 */
[C---:B------:R-:W-:Y:S02]  /*3b00*/  SEL R16, R32.reuse, R16, !P4 ;  /* 0x0000001020107207 */ /* 0x040fe40006000000 */
[----:B------:R-:W-:-:S02]  /*3b10*/  SEL R14, R32, R14, !P4 ;  /* 0x0000000e200e7207 */ /* 0x000fc40006000000 */
[C---:B------:R-:W-:Y:S02]  /*3b20*/  SEL R12, R32.reuse, R12, !P4 ;  /* 0x0000000c200c7207 */ /* 0x040fe40006000000 */
[C---:B------:R-:W-:Y:S02]  /*3b30*/  SEL R10, R32.reuse, R10, !P4 ;  /* 0x0000000a200a7207 */ /* 0x040fe40006000000 */
[----:B------:R-:W-:Y:S01]  /*3b40*/  SEL R8, R32, R8, !P4 ;  /* 0x0000000820087207 */ /* 0x000fe20006000000 */
[----:B------:R-:W-:Y:S01]  /*3b50*/  IMAD R28, R12, UR21, RZ ;  /* 0x000000150c1c7c24 */ /* 0x000fe2000f8e02ff */
[C---:B------:R-:W-:Y:S02]  /*3b60*/  SEL R7, R32.reuse, R7, !P4 ;  /* 0x0000000720077207 */ /* 0x040fe40006000000 */
[C---:B------:R-:W-:Y:S02]  /*3b70*/  SEL R9, R32.reuse, R9, !P4 ;  /* 0x0000000920097207 */ /* 0x040fe40006000000 */
[----:B------:R-:W-:-:S02]  /*3b80*/  SEL R11, R32, R11, !P4 ;  /* 0x0000000b200b7207 */ /* 0x000fc40006000000 */
[C---:B------:R-:W-:Y:S01]  /*3b90*/  SEL R13, R32.reuse, R13, !P4 ;  /* 0x0000000d200d7207 */ /* 0x040fe20006000000 */
[----:B------:R-:W-:Y:S01]  /*3ba0*/  IMAD R9, R9, UR21, RZ ;  /* 0x0000001509097c24 */ /* 0x000fe2000f8e02ff */
[C---:B------:R-:W-:Y:S01]  /*3bb0*/  SEL R15, R32.reuse, R15, !P4 ;  /* 0x0000000f200f7207 */ /* 0x040fe20006000000 */
[----:B------:R-:W-:Y:S01]  /*3bc0*/  IMAD R11, R11, UR21, RZ ;  /* 0x000000150b0b7c24 */ /* 0x000fe2000f8e02ff */
[C---:B------:R-:W-:Y:S01]  /*3bd0*/  SEL R17, R32.reuse, R17, !P4 ;  /* 0x0000001120117207 */ /* 0x040fe20006000000 */
[----:B------:R-:W-:Y:S01]  /*3be0*/  IMAD R13, R13, UR21, RZ ;  /* 0x000000150d0d7c24 */ /* 0x000fe2000f8e02ff */
[C---:B------:R-:W-:Y:S02]  /*3bf0*/  SEL R19, R32.reuse, R19, !P4 ;  /* 0x0000001320137207 */ /* 0x040fe40006000000 */
[C---:B------:R-:W-:Y:S02]  /*3c00*/  SEL R20, R32.reuse, R20, !P4 ;  /* 0x0000001420147207 */ /* 0x040fe40006000000 */
[----:B------:R-:W-:-:S02]  /*3c10*/  SEL R23, R32, R23, !P4 ;  /* 0x0000001720177207 */ /* 0x000fc40006000000 */
        /* <DEDUP_REMOVED lines=20> */
[----:B------:R-:W-:Y:S01]  /*3d60*/  IADD3 R39, P4, R38, UR16, RZ ;  /* 0x0000001026277c10 */ /* 0x000fe2000ff9e0ff */
[----:B------:R-:W-:Y:S01]  /*3d70*/  IMAD R37, R37, UR21, RZ ;  /* 0x0000001525257c24 */ /* 0x000fe2000f8e02ff */
[----:B------:R-:W-:-:S02]  /*3d80*/  IADD3 R3, P2, R5, UR16, RZ ;  /* 0x0000001005037c10 */ /* 0x000fc4000ff5e0ff */
[----:B------:R-:W-:Y:S01]  /*3d90*/  R2UR UR56, R39 ;  /* 0x00000000273872ca */ /* 0x000fe200000e0000 */
[----:B------:R-:W-:Y:S01]  /*3da0*/  IMAD R39, R15, UR21, RZ ;  /* 0x000000150f277c24 */ /* 0x000fe2000f8e02ff */
[----:B------:R-:W-:Y:S02]  /*3db0*/  R2UR UR54, R3 ;  /* 0x00000000033672ca */ /* 0x000fe400000e0000 */
[----:B------:R-:W-:Y:S02]  /*3dc0*/  IADD3 R40, P5, R4, UR16, RZ ;  /* 0x0000001004287c10 */ /* 0x000fe4000ffbe0ff */
[----:B------:R-:W-:Y:S02]  /*3dd0*/  IADD3 R35, P3, R6, UR16, RZ ;  /* 0x0000001006237c10 */ /* 0x000fe4000ff7e0ff */
[----:B------:R-:W-:Y:S02]  /*3de0*/  SHF.R.S32.HI R3, RZ, 0x1f, R4 ;  /* 0x0000001fff037819 */ /* 0x000fe40000011404 */
[----:B------:R-:W-:-:S02]  /*3df0*/  R2UR UR55, R35 ;  /* 0x00000000233772ca */ /* 0x000fc400000e0000 */
[----:B------:R-:W-:Y:S02]  /*3e00*/  IADD3.X R3, R3, UR17, RZ, P5, !PT ;  /* 0x0000001103037c10 */ /* 0x000fe4000affe4ff */
[----:B------:R-:W-:Y:S02]  /*3e10*/  IADD3 R35, P0, R11, UR16, RZ ;  /* 0x000000100b237c10 */ /* 0x000fe4000ff1e0ff */
[----:B------:R-:W-:Y:S02]  /*3e20*/  IADD3 R4, P5, R39, UR16, RZ ;  /* 0x0000001027047c10 */ /* 0x000fe4000ffbe0ff */
[----:B------:R-:W-:Y:S02]  /*3e30*/  R2UR UR57, R40 ;  /* 0x00000000283972ca */ /* 0x000fe400000e0000 */
[----:B------:R-:W-:Y:S02]  /*3e40*/  R2UR UR52, R35 ;  /* 0x00000000233472ca */ /* 0x000fe400000e0000 */
[----:B------:R-:W-:Y:S01]  /*3e50*/  R2UR UR50, R4 ;  /* 0x00000000043272ca */ /* 0x000fe200000e0000 */
[----:B------:R-:W-:Y:S01]  /*3e60*/  IMAD R4, R17, UR21, RZ ;  /* 0x0000001511047c24 */ /* 0x000fe2000f8e02ff */
[----:B------:R-:W-:-:S02]  /*3e70*/  IADD3 R40, P1, R9, UR16, RZ ;  /* 0x0000001009287c10 */ /* 0x000fc4000ff3e0ff */
[----:B------:R-:W-:Y:S02]  /*3e80*/  IADD3 R15, P6, R13, UR16, RZ ;  /* 0x000000100d0f7c10 */ /* 0x000fe4000ffde0ff */
[----:B------:R-:W-:Y:S02]  /*3e90*/  SHF.R.S32.HI R35, RZ, 0x1f, R38 ;  /* 0x0000001fff237819 */ /* 0x000fe40000011426 */
[----:B------:R-:W-:Y:S01]  /*3ea0*/  R2UR UR53, R40 ;  /* 0x00000000283572ca */ /* 0x000fe200000e0000 */
[----:B------:R-:W-:Y:S01]  /*3eb0*/  IMAD R40, R19, UR21, RZ ;  /* 0x0000001513287c24 */ /* 0x000fe2000f8e02ff */
[----:B------:R-:W-:Y:S02]  /*3ec0*/  R2UR UR51, R15 ;  /* 0x000000000f3372ca */ /* 0x000fe400000e0000 */
[----:B------:R-:W-:Y:S02]  /*3ed0*/  IADD3.X R35, R35, UR17, RZ, P4, !PT ;  /* 0x0000001123237c10 */ /* 0x000fe4000a7fe4ff */
[----:B------:R-:W-:-:S02]  /*3ee0*/  IADD3 R15, P4, R4, UR16, RZ ;  /* 0x00000010040f7c10 */ /* 0x000fc4000ff9e0ff */
[----:B------:R-:W-:Y:S02]  /*3ef0*/  SHF.R.S32.HI R19, RZ, 0x1f, R9 ;  /* 0x0000001fff137819 */ /* 0x000fe40000011409 */
[----:B------:R-:W-:Y:S02]  /*3f00*/  R2UR UR49, R15 ;  /* 0x000000000f3172ca */ /* 0x000fe400000e0000 */
[----:B------:R-:W-:Y:S02]  /*3f10*/  SHF.R.S32.HI R20, RZ, 0x1f, R5 ;  /* 0x0000001fff147819 */ /* 0x000fe40000011405 */
[----:B------:R-:W-:Y:S02]  /*3f20*/  IADD3.X R19, R19, UR17, RZ, P1, !PT ;  /* 0x0000001113137c10 */ /* 0x000fe40008ffe4ff */
[----:B------:R-:W-:Y:S02]  /*3f30*/  SHF.R.S32.HI R15, RZ, 0x1f, R13 ;  /* 0x0000001fff0f7819 */ /* 0x000fe4000001140d */
[----:B------:R-:W-:-:S02]  /*3f40*/  IADD3 R5, P1, R43, UR16, RZ ;  /* 0x000000102b057c10 */ /* 0x000fc4000ff3e0ff */
[----:B------:R-:W-:Y:S02]  /*3f50*/  SHF.R.S32.HI R13, RZ, 0x1f, R39 ;  /* 0x0000001fff0d7819 */ /* 0x000fe40000011427 */
[----:B------:R-:W-:Y:S02]  /*3f60*/  SHF.R.S32.HI R17, RZ, 0x1f, R11 ;  /* 0x0000001fff117819 */ /* 0x000fe4000001140b */
[----:B------:R-:W-:Y:S02]  /*3f70*/  SHF.R.S32.HI R11, RZ, 0x1f, R4 ;  /* 0x0000001fff0b7819 */ /* 0x000fe40000011404 */
[----:B------:R-:W-:Y:S02]  /*3f80*/  R2UR UR46, R5 ;  /* 0x00000000052e72ca */ /* 0x000fe400000e0000 */
[----:B------:R-:W-:Y:S02]  /*3f90*/  IADD3.X R13, R13, UR17, RZ, P5, !PT ;  /* 0x000000110d0d7c10 */ /* 0x000fe4000affe4ff */
[----:B------:R-:W-:-:S02]  /*3fa0*/  IADD3 R5, P5, R29, UR16, RZ ;  /* 0x000000101d057c10 */ /* 0x000fc4000ffbe0ff */
[----:B------:R-:W-:Y:S02]  /*3fb0*/  IADD3.X R11, R11, UR17, RZ, P4, !PT ;  /* 0x000000110b0b7c10 */ /* 0x000fe4000a7fe4ff */
[----:B------:R-:W-:Y:S02]  /*3fc0*/  IADD3 R4, P4, R30, UR16, RZ ;  /* 0x000000101e047c10 */ /* 0x000fe4000ff9e0ff */
[----:B------:R-:W-:Y:S02]  /*3fd0*/  SHF.R.S32.HI R23, RZ, 0x1f, R6 ;  /* 0x0000001fff177819 */ /* 0x000fe40000011406 */
[----:B------:R-:W-:Y:S02]  /*3fe0*/  IADD3.X R20, R20, UR17, RZ, P2, !PT ;  /* 0x0000001114147c10 */ /* 0x000fe400097fe4ff */
[----:B------:R-:W-:Y:S02]  /*3ff0*/  R2UR UR43, R5 ;  /* 0x00000000052b72ca */ /* 0x000fe400000e0000 */
[----:B------:R-:W-:-:S02]  /*4000*/  IADD3 R6, P2, R42, UR16, RZ ;  /* 0x000000102a067c10 */ /* 0x000fc4000ff5e0ff */
[----:B------:R-:W-:Y:S02]  /*4010*/  SHF.R.S32.HI R5, RZ, 0x1f, R42 ;  /* 0x0000001fff057819 */ /* 0x000fe4000001142a */
[----:B------:R-:W-:Y:S02]  /*4020*/  R2UR UR42, R4 ;  /* 0x00000000042a72ca */ /* 0x000fe400000e0000 */
[----:B------:R-:W-:Y:S02]  /*4030*/  IADD3.X R23, R23, UR17, RZ, P3, !PT ;  /* 0x0000001117177c10 */ /* 0x000fe40009ffe4ff */
[----:B------:R-:W-:Y:S02]  /*4040*/  SHF.R.S32.HI R4, RZ, 0x1f, R43 ;  /* 0x0000001fff047819 */ /* 0x000fe4000001142b */
[----:B------:R-:W-:Y:S02]  /*4050*/  IADD3 R9, P3, R40, UR16, RZ ;  /* 0x0000001028097c10 */ /* 0x000fe4000ff7e0ff */
[----:B------:R-:W-:-:S02]  /*4060*/  R2UR UR47, R6 ;  /* 0x00000000062f72ca */ /* 0x000fc400000e0000 */
[----:B------:R-:W-:Y:S02]  /*4070*/  IADD3.X R15, R15, UR17, RZ, P6, !PT ;  /* 0x000000110f0f7c10 */ /* 0x000fe4000b7fe4ff */
[----:B------:R-:W-:Y:S02]  /*4080*/  IADD3.X R5, R5, UR17, RZ, P2, !PT ;  /* 0x0000001105057c10 */ /* 0x000fe400097fe4ff */
[----:B------:R-:W-:Y:S02]  /*4090*/  IADD3 R6, P6, R27, UR16, RZ ;  /* 0x000000101b067c10 */ /* 0x000fe4000ffde0ff */
[----:B------:R-:W-:Y:S02]  /*40a0*/  IADD3.X R4, R4, UR17, RZ, P1, !PT ;  /* 0x0000001104047c10 */ /* 0x000fe40008ffe4ff */
[----:B------:R-:W-:Y:S02]  /*40b0*/  R2UR UR48, R9 ;  /* 0x00000000093072ca */ /* 0x000fe400000e0000 */
[----:B------:R-:W-:-:S02]  /*40c0*/  IADD3.X R17, R17, UR17, RZ, P0, !PT ;  /* 0x0000001111117c10 */ /* 0x000fc400087fe4ff */
[----:B------:R-:W-:Y:S02]  /*40d0*/  R2UR UR13, R5 ;  /* 0x00000000050d72ca */ /* 0x000fe400000e0000 */
[----:B------:R-:W-:Y:S02]  /*40e0*/  SHF.R.S32.HI R29, RZ, 0x1f, R29 ;  /* 0x0000001fff1d7819 */ /* 0x000fe4000001141d */
[----:B------:R-:W-:Y:S02]  /*40f0*/  IADD3 R9, P0, R25, UR16, RZ ;  /* 0x0000001019097c10 */ /* 0x000fe4000ff1e0ff */
[----:B------:R-:W-:Y:S02]  /*4100*/  R2UR UR44, R6 ;  /* 0x00000000062c72ca */ /* 0x000fe400000e0000 */
[----:B------:R-:W-:Y:S01]  /*4110*/  SHF.R.S32.HI R5, RZ, 0x1f, R27 ;  /* 0x0000001fff057819 */ /* 0x000fe2000001141b */
[----:B------:R-:W-:Y:S01]  /*4120*/  IMAD R27, R10, UR21, RZ ;  /* 0x000000150a1b7c24 */ /* 0x000fe2000f8e02ff */
[----:B------:R-:W-:-:S02]  /*4130*/  SHF.R.S32.HI R6, RZ, 0x1f, R25 ;  /* 0x0000001fff067819 */ /* 0x000fc40000011419 */
[----:B------:R-:W-:Y:S02]  /*4140*/  R2UR UR35, R3 ;  /* 0x00000000032372ca */ /* 0x000fe400000e0000 */
[----:B------:R-:W-:Y:S02]  /*4150*/  R2UR UR12, R4 ;  /* 0x00000000040c72ca */ /* 0x000fe400000e0000 */
[----:B------:R-:W-:Y:S01]  /*4160*/  SHF.R.S32.HI R3, RZ, 0x1f, R30 ;  /* 0x0000001fff037819 */ /* 0x000fe2000001141e */
[----:B------:R-:W-:Y:S01]  /*4170*/  IMAD R30, R16, UR21, RZ ;  /* 0x00000015101e7c24 */ /* 0x000fe2000f8e02ff */
[----:B------:R-:W-:Y:S01]  /*4180*/  IADD3.X R4, R29, UR17, RZ, P5, !PT ;  /* 0x000000111d047c10 */ /* 0x000fe2000affe4ff */
[----:B------:R-:W-:Y:S01]  /*4190*/  IMAD R29, R14, UR21, RZ ;  /* 0x000000150e1d7c24 */ /* 0x000fe2000f8e02ff */
[----:B------:R-:W-:Y:S02]  /*41a0*/  R2UR UR45, R9 ;  /* 0x00000000092d72ca */ /* 0x000fe400000e0000 */
[----:B------:R-:W-:-:S02]  /*41b0*/  IADD3.X R5, R5, UR17, RZ, P6, !PT ;  /* 0x0000001105057c10 */ /* 0x000fc4000b7fe4ff */
[----:B------:R-:W-:Y:S02]  /*41c0*/  SHF.R.S32.HI R9, RZ, 0x1f, R40 ;  /* 0x0000001fff097819 */ /* 0x000fe40000011428 */
[----:B------:R-:W-:Y:S02]  /*41d0*/  IADD3.X R6, R6, UR17, RZ, P0, !PT ;  /* 0x0000001106067c10 */ /* 0x000fe400087fe4ff */
[----:B------:R-:W-:Y:S02]  /*41e0*/  IADD3.X R3, R3, UR17, RZ, P4, !PT ;  /* 0x0000001103037c10 */ /* 0x000fe4000a7fe4ff */
[----:B------:R-:W-:Y:S02]  /*41f0*/  R2UR UR9, R4 ;  /* 0x00000000040972ca */ /* 0x000fe400000e0000 */
[----:B------:R-:W-:Y:S02]  /*4200*/  IADD3 R38, P1, R109, UR16, RZ ;  /* 0x000000106d267c10 */ /* 0x000fe4000ff3e0ff */
[----:B------:R-:W-:-:S02]  /*4210*/  R2UR UR10, R5 ;  /* 0x00000000050a72ca */ /* 0x000fc400000e0000 */
[----:B------:R-:W-:Y:S02]  /*4220*/  SHF.R.S32.HI R4, RZ, 0x1f, R109 ;  /* 0x0000001fff047819 */ /* 0x000fe4000001146d */
[----:B------:R-:W-:Y:S02]  /*4230*/  IADD3.X R9, R9, UR17, RZ, P3, !PT ;  /* 0x0000001109097c10 */ /* 0x000fe40009ffe4ff */
[----:B------:R-:W-:Y:S02]  /*4240*/  IADD3 R39, P2, R111, UR16, RZ ;  /* 0x000000106f277c10 */ /* 0x000fe4000ff5e0ff */
[----:B------:R-:W-:Y:S02]  /*4250*/  R2UR UR11, R6 ;  /* 0x00000000060b72ca */ /* 0x000fe400000e0000 */
[----:B------:R-:W-:Y:S02]  /*4260*/  SHF.R.S32.HI R5, RZ, 0x1f, R111 ;  /* 0x0000001fff057819 */ /* 0x000fe4000001146f */
[----:B------:R-:W-:-:S02]  /*4270*/  IADD3 R40, P3, R113, UR16, RZ ;  /* 0x0000001071287c10 */ /* 0x000fc4000ff7e0ff */
[----:B------:R-:W-:Y:S02]  /*4280*/  SHF.R.S32.HI R6, RZ, 0x1f, R113 ;  /* 0x0000001fff067819 */ /* 0x000fe40000011471 */
[----:B------:R-:W-:Y:S02]  /*4290*/  R2UR UR8, R3 ;  /* 0x00000000030872ca */ /* 0x000fe400000e0000 */
[----:B------:R-:W-:Y:S02]  /*42a0*/  IADD3 R25, P0, R57, UR16, RZ ;  /* 0x0000001039197c10 */ /* 0x000fe4000ff1e0ff */
[----:B------:R-:W-:Y:S02]  /*42b0*/  SHF.R.S32.HI R3, RZ, 0x1f, R57 ;  /* 0x0000001fff037819 */ /* 0x000fe40000011439 */
[----:B------:R-:W-:Y:S02]  /*42c0*/  IADD3.X R4, R4, UR17, RZ, P1, !PT ;  /* 0x0000001104047c10 */ /* 0x000fe40008ffe4ff */
[----:B------:R-:W-:-:S02]  /*42d0*/  IADD3.X R5, R5, UR17, RZ, P2, !PT ;  /* 0x0000001105057c10 */ /* 0x000fc400097fe4ff */
[----:B------:R-:W-:Y:S02]  /*42e0*/  IADD3.X R6, R6, UR17, RZ, P3, !PT ;  /* 0x0000001106067c10 */ /* 0x000fe40009ffe4ff */
[----:B------:R-:W-:Y:S02]  /*42f0*/  IADD3.X R3, R3, UR17, RZ, P0, !PT ;  /* 0x0000001103037c10 */ /* 0x000fe400087fe4ff */
[----:B------:R-:W-:Y:S01]  /*4300*/  R2UR UR5, R4 ;  /* 0x00000000040572ca */ /* 0x000fe200000e0000 */
[----:B------:R-:W-:Y:S01]  /*4310*/  IMAD R4, R33, UR21, RZ ;  /* 0x0000001521047c24 */ /* 0x000fe2000f8e02ff */
        /* <DEDUP_REMOVED lines=8> */
[----:B------:R-:W-:Y:S01]  /*43a0*/  SHF.R.S32.HI R10, RZ, 0x1f, R4 ;  /* 0x0000001fff0a7819 */ /* 0x000fe20000011404 */
[----:B------:R-:W-:Y:S01]  /*43b0*/  IMAD R34, R22, UR21, RZ ;  /* 0x0000001516227c24 */ /* 0x000fe2000f8e02ff */
[----:B------:R-:W-:Y:S01]  /*43c0*/  IADD3 R2, P3, R4, UR16, RZ ;  /* 0x0000001004027c10 */ /* 0x000fe2000ff7e0ff */
[----:B------:R-:W-:Y:S01]  /*43d0*/  IMAD R36, R26, UR21, RZ ;  /* 0x000000151a247c24 */ /* 0x000fe2000f8e02ff */
[----:B------:R-:W-:Y:S01]  /*43e0*/  SHF.R.S32.HI R11, RZ, 0x1f, R5 ;  /* 0x0000001fff0b7819 */ /* 0x000fe20000011405 */
[----:B------:R-:W-:Y:S01]  /*43f0*/  IMAD R26, R8, UR21, RZ ;  /* 0x00000015081a7c24 */ /* 0x000fe2000f8e02ff */
[----:B------:R-:W-:Y:S01]  /*4400*/  IADD3 R4, P2, R5, UR16, RZ ;  /* 0x0000001005047c10 */ /* 0x000fe2000ff5e0ff */
[----:B------:R-:W-:Y:S01]  /*4410*/  ULDC UR22, c[0x0][0x238] ;  /* 0x00008e0000167ab9 */ /* 0x000fe20000000800 */
[----:B------:R-:W-:Y:S01]  /*4420*/  R2UR UR36, R25 ;  /* 0x00000000192472ca */ /* 0x000fe200000e0000 */
[----:B------:R-:W-:Y:S01]  /*4430*/  IMAD R25, R7, UR21, RZ ;  /* 0x0000001507197c24 */ /* 0x000fe2000f8e02ff */
[----:B------:R-:W-:Y:S01]  /*4440*/  R2UR UR28, R13 ;  /* 0x000000000d1c72ca */ /* 0x000fe200000e0000 */
[----:B------:R-:W-:Y:S01]  /*4450*/  IMAD R67, R67, UR22, RZ ;  /* 0x0000001643437c24 */ /* 0x000fe2000f8e02ff */
[----:B------:R-:W-:-:S02]  /*4460*/  SHF.R.S32.HI R12, RZ, 0x1f, R6 ;  /* 0x0000001fff0c7819 */ /* 0x000fc40000011406 */
[----:B------:R-:W-:Y:S02]  /*4470*/  IADD3 R5, P1, R6, UR16, RZ ;  /* 0x0000001006057c10 */ /* 0x000fe4000ff3e0ff */
[----:B------:R-:W-:Y:S02]  /*4480*/  R2UR UR31, R19 ;  /* 0x00000000131f72ca */ /* 0x000fe400000e0000 */
[----:B------:R-:W-:Y:S02]  /*4490*/  SHF.R.S32.HI R13, RZ, 0x1f, R41 ;  /* 0x0000001fff0d7819 */ /* 0x000fe40000011429 */
[----:B------:R-:W-:Y:S02]  /*44a0*/  IADD3 R6, P0, R41, UR16, RZ ;  /* 0x0000001029067c10 */ /* 0x000fe4000ff1e0ff */
[----:B------:R-:W-:Y:S02]  /*44b0*/  R2UR UR32, R20 ;  /* 0x00000000142072ca */ /* 0x000fe400000e0000 */
[----:B------:R-:W-:-:S02]  /*44c0*/  SHF.R.S32.HI R14, RZ, 0x1f, R47 ;  /* 0x0000001fff0e7819 */ /* 0x000fc4000001142f */
[----:B------:R-:W-:Y:S02]  /*44d0*/  IADD3 R7, P6, R47, UR16, RZ ;  /* 0x000000102f077c10 */ /* 0x000fe4000ffde0ff */
[----:B------:R-:W-:Y:S02]  /*44e0*/  IADD3.X R19, R10, UR17, RZ, P3, !PT ;  /* 0x000000110a137c10 */ /* 0x000fe40009ffe4ff */
[----:B------:R-:W-:Y:S02]  /*44f0*/  IADD3.X R20, R11, UR17, RZ, P2, !PT ;  /* 0x000000110b147c10 */ /* 0x000fe400097fe4ff */
[----:B------:R-:W-:Y:S01]  /*4500*/  IADD3.X R21, R12, UR17, RZ, P1, !PT ;  /* 0x000000110c157c10 */ /* 0x000fe20008ffe4ff */
[----:B------:R-:W-:Y:S01]  /*4510*/  STL [R1+0x20], R19 ;  /* 0x0000201301007387 */ /* 0x000fe20000100800 */
[----:B------:R-:W-:Y:S02]  /*4520*/  IADD3.X R22, R13, UR17, RZ, P0, !PT ;  /* 0x000000110d167c10 */ /* 0x000fe400087fe4ff */
[----:B------:R-:W-:Y:S01]  /*4530*/  IADD3.X R56, R14, UR17, RZ, P6, !PT ;  /* 0x000000110e387c10 */ /* 0x000fe2000b7fe4ff */
[----:B------:R-:W-:Y:S01]  /*4540*/  STL [R1+0x28], R20 ;  /* 0x0000281401007387 */ /* 0x000fe20000100800 */
[----:B------:R-:W-:-:S02]  /*4550*/  R2UR UR29, R15 ;  /* 0x000000000f1d72ca */ /* 0x000fc400000e0000 */
[----:B------:R-:W-:Y:S01]  /*4560*/  SHF.R.S32.HI R15, RZ, 0x1f, R49 ;  /* 0x0000001fff0f7819 */ /* 0x000fe20000011431 */
[----:B------:R-:W-:Y:S01]  /*4570*/  STL [R1+0x2c], R21 ;  /* 0x00002c1501007387 */ /* 0x000fe20000100800 */
[----:B------:R-:W-:Y:S02]  /*4580*/  IADD3 R8, P5, R49, UR16, RZ ;  /* 0x0000001031087c10 */ /* 0x000fe4000ffbe0ff */
[----:B------:R-:W-:Y:S01]  /*4590*/  R2UR UR14, R9 ;  /* 0x00000000090e72ca */ /* 0x000fe200000e0000 */
[----:B------:R-:W-:Y:S01]  /*45a0*/  STL [R1+0x30], R22 ;  /* 0x0000301601007387 */ /* 0x000fe20000100800 */
[----:B------:R-:W-:Y:S02]  /*45b0*/  SHF.R.S32.HI R16, RZ, 0x1f, R51 ;  /* 0x0000001fff107819 */ /* 0x000fe40000011433 */
[----:B------:R-:W-:Y:S01]  /*45c0*/  IADD3 R9, P4, R51, UR16, RZ ;  /* 0x0000001033097c10 */ /* 0x000fe2000ff9e0ff */
[----:B------:R0:W-:Y:S01]  /*45d0*/  STL [R1+0x34], R56 ;  /* 0x0000343801007387 */ /* 0x0001e20000100800 */
[----:B------:R-:W-:-:S02]  /*45e0*/  R2UR UR30, R17 ;  /* 0x00000000111e72ca */ /* 0x000fc400000e0000 */
[----:B------:R-:W-:Y:S02]  /*45f0*/  SHF.R.S32.HI R17, RZ, 0x1f, R53 ;  /* 0x0000001fff117819 */ /* 0x000fe40000011435 */
[----:B------:R-:W-:Y:S02]  /*4600*/  IADD3 R10, P3, R53, UR16, RZ ;  /* 0x00000010350a7c10 */ /* 0x000fe4000ff7e0ff */
[----:B------:R-:W-:Y:S02]  /*4610*/  CS2R R52, SRZ ;  /* 0x0000000000347805 */ /* 0x000fe4000001ff00 */
[----:B------:R-:W-:Y:S01]  /*4620*/  R2UR UR33, R23 ;  /* 0x00000000172172ca */ /* 0x000fe200000e0000 */
[----:B------:R-:W-:Y:S01]  /*4630*/  IMAD R23, R65, UR21, RZ ;  /* 0x0000001541177c24 */ /* 0x000fe2000f8e02ff */
[----:B------:R-:W-:Y:S01]  /*4640*/  IADD3 R11, P2, R55, UR16, RZ ;  /* 0x00000010370b7c10 */ /* 0x000fe2000ff5e0ff */
[----:B------:R-:W-:Y:S01]  /*4650*/  IMAD R65, R31, UR21, RZ ;  /* 0x000000151f417c24 */ /* 0x000fe2000f8e02ff */
[----:B0-----:R-:W-:Y:S01]  /*4660*/  IADD3.X R56, R15, UR17, RZ, P5, !PT ;  /* 0x000000110f387c10 */ /* 0x001fe2000affe4ff */
[----:B------:R-:W-:Y:S01]  /*4670*/  IMAD R31, R18, UR21, RZ ;  /* 0x00000015121f7c24 */ /* 0x000fe2000f8e02ff */
[----:B------:R-:W-:-:S02]  /*4680*/  SHF.R.S32.HI R18, RZ, 0x1f, R55 ;  /* 0x0000001fff127819 */ /* 0x000fc40000011437 */
[----:B------:R-:W-:Y:S02]  /*4690*/  CS2R R54, SRZ ;  /* 0x0000000000367805 */ /* 0x000fe4000001ff00 */
[----:B------:R-:W-:Y:S01]  /*46a0*/  SHF.R.S32.HI R19, RZ, 0x1f, R61 ;  /* 0x0000001fff137819 */ /* 0x000fe2000001143d */
[----:B------:R0:W-:Y:S01]  /*46b0*/  STL [R1+0x38], R56 ;  /* 0x0000383801007387 */ /* 0x0001e20000100800 */
[----:B------:R-:W-:Y:S02]  /*46c0*/  IADD3 R12, P1, R61, UR16, RZ ;  /* 0x000000103d0c7c10 */ /* 0x000fe4000ff3e0ff */
[----:B------:R-:W-:Y:S02]  /*46d0*/  SHF.R.S32.HI R20, RZ, 0x1f, R59 ;  /* 0x0000001fff147819 */ /* 0x000fe4000001143b */
[----:B------:R-:W-:Y:S02]  /*46e0*/  IADD3 R13, P0, R59, UR16, RZ ;  /* 0x000000103b0d7c10 */ /* 0x000fe4000ff1e0ff */
[----:B------:R-:W-:-:S02]  /*46f0*/  SHF.R.S32.HI R21, RZ, 0x1f, R63 ;  /* 0x0000001fff157819 */ /* 0x000fc4000001143f */
[----:B------:R-:W-:Y:S02]  /*4700*/  IADD3 R14, P6, R63, UR16, RZ ;  /* 0x000000103f0e7c10 */ /* 0x000fe4000ffde0ff */
[----:B0-----:R-:W-:Y:S02]  /*4710*/  IADD3.X R56, R16, UR17, RZ, P4, !PT ;  /* 0x0000001110387c10 */ /* 0x001fe4000a7fe4ff */
[----:B------:R-:W-:Y:S02]  /*4720*/  SHF.R.S32.HI R22, RZ, 0x1f, R23 ;  /* 0x0000001fff167819 */ /* 0x000fe40000011417 */
[----:B------:R-:W-:Y:S01]  /*4730*/  IADD3 R15, P5, R23, UR16, RZ ;  /* 0x00000010170f7c10 */ /* 0x000fe2000ffbe0ff */
[----:B------:R0:W-:Y:S01]  /*4740*/  STL [R1+0x44], R56 ;  /* 0x0000443801007387 */ /* 0x0001e20000100800 */
[----:B------:R-:W-:Y:S01]  /*4750*/  R2UR UR34, R35 ;  /* 0x00000000232272ca */ /* 0x000fe200000e0000 */
[----:B------:R-:W-:Y:S01]  /*4760*/  IMAD R35, R24, UR21, RZ ;  /* 0x0000001518237c24 */ /* 0x000fe2000f8e02ff */
[----:B------:R-:W-:Y:S01]  /*4770*/  SHF.R.S32.HI R23, RZ, 0x1f, R77 ;  /* 0x0000001fff177819 */ /* 0x000fe2000001144d */
[----:B------:R-:W-:Y:S01]  /*4780*/  IMAD R24, R32, UR21, RZ ;  /* 0x0000001520187c24 */ /* 0x000fe2000f8e02ff */
[----:B------:R-:W-:-:S02]  /*4790*/  IADD3 R16, P4, R77, UR16, RZ ;  /* 0x000000104d107c10 */ /* 0x000fc4000ff9e0ff */
[----:B------:R-:W-:Y:S02]  /*47a0*/  R2UR UR37, R38 ;  /* 0x00000000262572ca */ /* 0x000fe400000e0000 */
[----:B------:R-:W-:Y:S02]  /*47b0*/  SHF.R.S32.HI R32, RZ, 0x1f, R79 ;  /* 0x0000001fff207819 */ /* 0x000fe4000001144f */
[----:B0-----:R-:W-:Y:S02]  /*47c0*/  IADD3.X R56, R17, UR17, RZ, P3, !PT ;  /* 0x0000001111387c10 */ /* 0x001fe40009ffe4ff */
[----:B------:R-:W-:Y:S02]  /*47d0*/  IADD3 R17, P3, R79, UR16, RZ ;  /* 0x000000104f117c10 */ /* 0x000fe4000ff7e0ff */
[----:B------:R-:W-:Y:S01]  /*47e0*/  R2UR UR40, R39 ;  /* 0x00000000272872ca */ /* 0x000fe200000e0000 */
[----:B------:R0:W-:Y:S01]  /*47f0*/  STL [R1+0x48], R56 ;  /* 0x0000483801007387 */ /* 0x0001e20000100800 */
[----:B------:R-:W-:-:S02]  /*4800*/  SHF.R.S32.HI R38, RZ, 0x1f, R81 ;  /* 0x0000001fff267819 */ /* 0x000fc40000011451 */
[----:B------:R-:W-:Y:S02]  /*4810*/  R2UR UR41, R40 ;  /* 0x00000000282972ca */ /* 0x000fe400000e0000 */
[----:B------:R-:W-:Y:S02]  /*4820*/  SHF.R.S32.HI R39, RZ, 0x1f, R85 ;  /* 0x0000001fff277819 */ /* 0x000fe40000011455 */
[----:B------:R-:W-:Y:S02]  /*4830*/  SHF.R.S32.HI R40, RZ, 0x1f, R83 ;  /* 0x0000001fff287819 */ /* 0x000fe40000011453 */
[----:B------:R-:W-:Y:S02]  /*4840*/  SHF.R.S32.HI R41, RZ, 0x1f, R87 ;  /* 0x0000001fff297819 */ /* 0x000fe40000011457 */
[----:B0-----:R-:W-:Y:S02]  /*4850*/  IADD3.X R56, R18, UR17, RZ, P2, !PT ;  /* 0x0000001112387c10 */ /* 0x001fe400097fe4ff */
[----:B------:R-:W-:-:S02]  /*4860*/  IADD3 R18, P2, R81, UR16, RZ ;  /* 0x0000001051127c10 */ /* 0x000fc4000ff5e0ff */
[----:B------:R-:W-:Y:S01]  /*4870*/  IADD3.X R57, R32, UR17, RZ, P3, !PT ;  /* 0x0000001120397c10 */ /* 0x000fe20009ffe4ff */
[----:B------:R0:W-:Y:S01]  /*4880*/  STL [R1+0x50], R56 ;  /* 0x0000503801007387 */ /* 0x0001e20000100800 */
[----:B------:R-:W-:Y:S02]  /*4890*/  SHF.R.S32.HI R42, RZ, 0x1f, R89 ;  /* 0x0000001fff2a7819 */ /* 0x000fe40000011459 */
[----:B------:R-:W-:Y:S02]  /*48a0*/  IADD3.X R58, R38, UR17, RZ, P2, !PT ;  /* 0x00000011263a7c10 */ /* 0x000fe400097fe4ff */
[----:B------:R-:W-:Y:S02]  /*48b0*/  SHF.R.S32.HI R43, RZ, 0x1f, R91 ;  /* 0x0000001fff2b7819 */ /* 0x000fe4000001145b */
[----:B------:R-:W-:Y:S02]  /*48c0*/  SHF.R.S32.HI R44, RZ, 0x1f, R93 ;  /* 0x0000001fff2c7819 */ /* 0x000fe4000001145d */
[----:B------:R-:W-:-:S02]  /*48d0*/  SHF.R.S32.HI R32, RZ, 0x1f, R95 ;  /* 0x0000001fff207819 */ /* 0x000fc4000001145f */
[----:B0-----:R-:W-:Y:S02]  /*48e0*/  IADD3.X R56, R19, UR17, RZ, P1, !PT ;  /* 0x0000001113387c10 */ /* 0x001fe40008ffe4ff */
[----:B------:R-:W-:Y:S02]  /*48f0*/  IADD3 R19, P1, R85, UR16, RZ ;  /* 0x0000001055137c10 */ /* 0x000fe4000ff3e0ff */
[----:B------:R-:W-:Y:S01]  /*4900*/  SHF.R.S32.HI R38, RZ, 0x1f, R97 ;  /* 0x0000001fff267819 */ /* 0x000fe20000011461 */
[----:B------:R0:W-:Y:S01]  /*4910*/  STL [R1+0x54], R56 ;  /* 0x0000543801007387 */ /* 0x0001e20000100800 */
[----:B------:R-:W-:Y:S02]  /*4920*/  IADD3.X R59, R39, UR17, RZ, P1, !PT ;  /* 0x00000011273b7c10 */ /* 0x000fe40008ffe4ff */
[----:B------:R-:W-:Y:S02]  /*4930*/  SHF.R.S32.HI R39, RZ, 0x1f, R101 ;  /* 0x0000001fff277819 */ /* 0x000fe40000011465 */
[----:B------:R-:W-:-:S02]  /*4940*/  LOP3.LUT R45, R0, 0x70, RZ, 0xfc, !PT ;  /* 0x00000070002d7812 */ /* 0x000fc400078efcff */
[C---:B------:R-:W-:Y:S02]  /*4950*/  LOP3.LUT R49, R0.reuse, 0x20, RZ, 0xfc, !PT ;  /* 0x0000002000317812 */ /* 0x040fe400078efcff */
[----:B------:R-:W-:Y:S02]  /*4960*/  LOP3.LUT R47, R0, 0x40, RZ, 0xfc, !PT ;  /* 0x00000040002f7812 */ /* 0x000fe400078efcff */
[----:B0-----:R-:W-:Y:S02]  /*4970*/  IADD3.X R56, R20, UR17, RZ, P0, !PT ;  /* 0x0000001114387c10 */ /* 0x001fe400087fe4ff */
[----:B------:R-:W-:-:S03]  /*4980*/  IADD3 R20, P0, R83, UR16, RZ ;  /* 0x0000001053147c10 */ /* 0x000fc6000ff1e0ff */
[----:B------:R0:W-:Y:S01]  /*4990*/  STL [R1+0x58], R56 ;  /* 0x0000583801007387 */ /* 0x0001e20000100800 */
[----:B------:R-:W-:Y:S02]  /*49a0*/  IADD3.X R60, R40, UR17, RZ, P0, !PT ;  /* 0x00000011283c7c10 */ /* 0x000fe400087fe4ff */
[----:B------:R-:W-:Y:S02]  /*49b0*/  SHF.R.S32.HI R40, RZ, 0x1f, R99 ;  /* 0x0000001fff287819 */ /* 0x000fe40000011463 */
        /* <DEDUP_REMOVED lines=14> */
[----:B------:R-:W-:Y:S01]  /*4aa0*/  SHF.R.S32.HI R43, RZ, 0x1f, R107 ;  /* 0x0000001fff2b7819 */ /* 0x000fe2000001146b */
[----:B------:R1:W-:Y:S04]  /*4ab0*/  STL [R1+0x68], R57 ;  /* 0x0000683901007387 */ /* 0x0003e80000100800 */
[----:B------:R2:W-:Y:S01]  /*4ac0*/  STL [R1+0x6c], R58 ;  /* 0x00006c3a01007387 */ /* 0x0005e20000100800 */
[----:B0-----:R-:W-:-:S03]  /*4ad0*/  IADD3 R56, P3, R93, UR16, RZ ;  /* 0x000000105d387c10 */ /* 0x001fc6000ff7e0ff */
[----:B------:R0:W-:Y:S01]  /*4ae0*/  STL [R1+0x70], R59 ;  /* 0x0000703b01007387 */ /* 0x0001e20000100800 */
[----:B-1----:R-:W-:-:S03]  /*4af0*/  IADD3 R57, P2, R95, UR16, RZ ;  /* 0x000000105f397c10 */ /* 0x002fc6000ff5e0ff */
[----:B------:R1:W-:Y:S01]  /*4b00*/  STL [R1+0x74], R60 ;  /* 0x0000743c01007387 */ /* 0x0003e20000100800 */
[----:B--2---:R-:W-:-:S03]  /*4b10*/  IADD3 R58, P1, R97, UR16, RZ ;  /* 0x00000010613a7c10 */ /* 0x004fc6000ff3e0ff */
[----:B------:R2:W-:Y:S01]  /*4b20*/  STL [R1+0x78], R61 ;  /* 0x0000783d01007387 */ /* 0x0005e20000100800 */
[----:B0-----:R-:W-:-:S03]  /*4b30*/  IADD3 R59, P0, R101, UR16, RZ ;  /* 0x00000010653b7c10 */ /* 0x001fc6000ff1e0ff */
[----:B------:R0:W-:Y:S01]  /*4b40*/  STL [R1+0x7c], R62 ;  /* 0x00007c3e01007387 */ /* 0x0001e20000100800 */
[----:B-1----:R-:W-:-:S03]  /*4b50*/  IADD3 R60, P6, R99, UR16, RZ ;  /* 0x00000010633c7c10 */ /* 0x002fc6000ffde0ff */
[----:B------:R1:W-:Y:S01]  /*4b60*/  STL [R1+0x80], R63 ;  /* 0x0000803f01007387 */ /* 0x0003e20000100800 */
[----:B--2---:R-:W-:Y:S02]  /*4b70*/  IADD3 R61, P5, R103, UR16, RZ ;  /* 0x00000010673d7c10 */ /* 0x004fe4000ffbe0ff */
[----:B0-----:R-:W-:Y:S02]  /*4b80*/  IADD3 R62, P4, R105, UR16, RZ ;  /* 0x00000010693e7c10 */ /* 0x001fe4000ff9e0ff */
[----:B-1----:R-:W-:Y:S02]  /*4b90*/  IADD3.X R63, R44, UR17, RZ, P3, !PT ;  /* 0x000000112c3f7c10 */ /* 0x002fe40009ffe4ff */
[----:B------:R-:W-:Y:S02]  /*4ba0*/  IADD3 R64, P3, R107, UR16, RZ ;  /* 0x000000106b407c10 */ /* 0x000fe4000ff7e0ff */
[----:B------:R-:W-:Y:S01]  /*4bb0*/  SHF.R.S32.HI R44, RZ, 0x1f, R65 ;  /* 0x0000001fff2c7819 */ /* 0x000fe20000011441 */
[----:B------:R0:W-:Y:S02]  /*4bc0*/  STL [R1+0x84], R63 ;  /* 0x0000843f01007387 */ /* 0x0001e40000100800 */
[----:B0-----:R-:W-:-:S02]  /*4bd0*/  IADD3.X R63, R32, UR17, RZ, P2, !PT ;  /* 0x00000011203f7c10 */ /* 0x001fc400097fe4ff */
[----:B------:R-:W-:Y:S02]  /*4be0*/  IADD3 R65, P2, R65, UR16, RZ ;  /* 0x0000001041417c10 */ /* 0x000fe4000ff5e0ff */
[----:B------:R-:W-:Y:S01]  /*4bf0*/  SHF.R.S32.HI R32, RZ, 0x1f, R66 ;  /* 0x0000001fff207819 */ /* 0x000fe20000011442 */
[----:B------:R0:W-:Y:S02]  /*4c00*/  STL [R1+0x88], R63 ;  /* 0x0000883f01007387 */ /* 0x0001e40000100800 */
[----:B0-----:R-:W-:Y:S02]  /*4c10*/  IADD3.X R63, R38, UR17, RZ, P1, !PT ;  /* 0x00000011263f7c10 */ /* 0x001fe40008ffe4ff */
[----:B------:R-:W-:Y:S02]  /*4c20*/  IADD3 R66, P1, R66, UR16, RZ ;  /* 0x0000001042427c10 */ /* 0x000fe4000ff3e0ff */
[----:B------:R-:W-:Y:S01]  /*4c30*/  SHF.R.S32.HI R38, RZ, 0x1f, R36 ;  /* 0x0000001fff267819 */ /* 0x000fe20000011424 */
[----:B------:R0:W-:Y:S02]  /*4c40*/  STL [R1+0x8c], R63 ;  /* 0x00008c3f01007387 */ /* 0x0001e40000100800 */
[----:B0-----:R-:W-:-:S02]  /*4c50*/  IADD3.X R63, R39, UR17, RZ, P0, !PT ;  /* 0x00000011273f7c10 */ /* 0x001fc400087fe4ff */
[----:B------:R-:W-:Y:S02]  /*4c60*/  IADD3 R76, P0, R36, UR16, RZ ;  /* 0x00000010244c7c10 */ /* 0x000fe4000ff1e0ff */
[----:B------:R-:W-:Y:S01]  /*4c70*/  SHF.R.S32.HI R36, RZ, 0x1f, R35 ;  /* 0x0000001fff247819 */ /* 0x000fe20000011423 */
[----:B------:R0:W-:Y:S04]  /*4c80*/  STL [R1+0x90], R63 ;  /* 0x0000903f01007387 */ /* 0x0001e80000100800 */
[----:B------:R1:W-:Y:S01]  /*4c90*/  STL [R1+0xb0], R76 ;  /* 0x0000b04c01007387 */ /* 0x0003e20000100800 */
[----:B0-----:R-:W-:Y:S02]  /*4ca0*/  IADD3.X R63, R40, UR17, RZ, P6, !PT ;  /* 0x00000011283f7c10 */ /* 0x001fe4000b7fe4ff */
[----:B-1----:R-:W-:-:S03]  /*4cb0*/  IADD3 R76, P6, R35, UR16, RZ ;  /* 0x00000010234c7c10 */ /* 0x002fc6000ffde0ff */
[----:B------:R0:W-:Y:S01]  /*4cc0*/  STL [R1+0x94], R63 ;  /* 0x0000943f01007387 */ /* 0x0001e20000100800 */
[----:B------:R-:W-:-:S03]  /*4cd0*/  SHF.R.S32.HI R35, RZ, 0x1f, R34 ;  /* 0x0000001fff237819 */ /* 0x000fc60000011422 */
[----:B------:R1:W-:Y:S01]  /*4ce0*/  STL [R1+0xb8], R76 ;  /* 0x0000b84c01007387 */ /* 0x0003e20000100800 */
[----:B0-----:R-:W-:Y:S02]  /*4cf0*/  IADD3.X R63, R41, UR17, RZ, P5, !PT ;  /* 0x00000011293f7c10 */ /* 0x001fe4000affe4ff */
[----:B------:R-:W-:Y:S02]  /*4d00*/  CS2R R40, SRZ ;  /* 0x0000000000287805 */ /* 0x000fe4000001ff00 */
[----:B-1----:R-:W-:Y:S01]  /*4d10*/  IADD3 R76, P5, R34, UR16, RZ ;  /* 0x00000010224c7c10 */ /* 0x002fe2000ffbe0ff */
[----:B------:R0:W-:Y:S01]  /*4d20*/  STL [R1+0x98], R63 ;  /* 0x0000983f01007387 */ /* 0x0001e20000100800 */
[----:B------:R-:W-:-:S03]  /*4d30*/  SHF.R.S32.HI R34, RZ, 0x1f, R33 ;  /* 0x0000001fff227819 */ /* 0x000fc60000011421 */
        /* <DEDUP_REMOVED lines=13> */
[----:B------:R-:W-:Y:S02]  /*4e10*/  LOP3.LUT R44, R0, 0x60, RZ, 0xfc, !PT ;  /* 0x00000060002c7812 */ /* 0x000fe400078efcff */
[----:B-1----:R-:W-:Y:S01]  /*4e20*/  IADD3 R76, P2, R30, UR16, RZ ;  /* 0x000000101e4c7c10 */ /* 0x002fe2000ff5e0ff */
[----:B------:R0:W-:Y:S01]  /*4e30*/  STL [R1+0xa4], R63 ;  /* 0x0000a43f01007387 */ /* 0x0001e20000100800 */
[----:B------:R-:W-:-:S03]  /*4e40*/  SHF.R.S32.HI R30, RZ, 0x1f, R29 ;  /* 0x0000001fff1e7819 */ /* 0x000fc6000001141d */
[----:B------:R1:W-:Y:S01]  /*4e50*/  STL [R1+0xd8], R76 ;  /* 0x0000d84c01007387 */ /* 0x0003e20000100800 */
[----:B0-----:R-:W-:Y:S02]  /*4e60*/  IADD3.X R63, R32, UR17, RZ, P1, !PT ;  /* 0x00000011203f7c10 */ /* 0x001fe40008ffe4ff */
[----:B------:R-:W-:Y:S02]  /*4e70*/  SHF.R.S32.HI R32, RZ, 0x1f, R24 ;  /* 0x0000001fff207819 */ /* 0x000fe40000011418 */
[----:B-1----:R-:W-:Y:S01]  /*4e80*/  IADD3 R76, P1, R29, UR16, RZ ;  /* 0x000000101d4c7c10 */ /* 0x002fe2000ff3e0ff */
        /* <DEDUP_REMOVED lines=28> */
[----:B------:R-:W-:-:S03]  /*5050*/  CS2R R36, SRZ ;  /* 0x0000000000247805 */ /* 0x000fc6000001ff00 */
[----:B------:R1:W-:Y:S01]  /*5060*/  STL [R1+0x108], R76 ;  /* 0x0001084c01007387 */ /* 0x0003e20000100800 */
[----:B0-----:R-:W-:Y:S02]  /*5070*/  IADD3.X R63, R31, UR17, RZ, P2, !PT ;  /* 0x000000111f3f7c10 */ /* 0x001fe400097fe4ff */
[----:B------:R-:W-:Y:S01]  /*5080*/  IADD3 R77, P2, R24, UR16, RZ ;  /* 0x00000010184d7c10 */ /* 0x000fe2000ff5e0ff */
[----:B------:R-:W-:Y:S01]  /*5090*/  USHF.R.S32.HI UR16, URZ, 0x1f, UR20 ;  /* 0x0000001f3f107899 */ /* 0x000fe20008011414 */
[----:B-1----:R-:W-:Y:S01]  /*50a0*/  IADD3.X R76, R30, UR17, RZ, P1, !PT ;  /* 0x000000111e4c7c10 */ /* 0x002fe20008ffe4ff */
[----:B------:R0:W-:Y:S01]  /*50b0*/  STL [R1+0xd4], R63 ;  /* 0x0000d43f01007387 */ /* 0x0001e20000100800 */
[----:B------:R-:W-:Y:S01]  /*50c0*/  CS2R R30, SRZ ;  /* 0x00000000001e7805 */ /* 0x000fe2000001ff00 */
[----:B------:R-:W-:Y:S02]  /*50d0*/  ULEA.HI UR20, UR16, UR20, URZ, 0x7 ;  /* 0x0000001410147291 */ /* 0x000fe4000f8f383f */
[----:B------:R1:W-:Y:S02]  /*50e0*/  STL [R1+0x110], R77 ;  /* 0x0001104d01007387 */ /* 0x0003e40000100800 */
[----:B------:R-:W-:-:S02]  /*50f0*/  USHF.R.S32.HI UR61, URZ, 0x7, UR20 ;  /* 0x000000073f3d7899 */ /* 0x000fc40008011414 */
[----:B------:R2:W-:Y:S01]  /*5100*/  STL [R1+0xdc], R76 ;  /* 0x0000dc4c01007387 */ /* 0x0005e20000100800 */
[----:B0-----:R-:W-:Y:S02]  /*5110*/  IADD3.X R63, R29, UR17, RZ, P0, !PT ;  /* 0x000000111d3f7c10 */ /* 0x001fe400087fe4ff */
[----:B-1----:R-:W-:-:S03]  /*5120*/  IADD3.X R77, R28, UR17, RZ, P6, !PT ;  /* 0x000000111c4d7c10 */ /* 0x002fc6000b7fe4ff */
[----:B------:R0:W-:Y:S01]  /*5130*/  STL [R1+0xe4], R63 ;  /* 0x0000e43f01007387 */ /* 0x0001e20000100800 */
[----:B------:R-:W-:Y:S02]  /*5140*/  CS2R R28, SRZ ;  /* 0x00000000001c7805 */ /* 0x000fe4000001ff00 */
[----:B--2---:R-:W-:Y:S01]  /*5150*/  IADD3.X R76, R27, UR17, RZ, P5, !PT ;  /* 0x000000111b4c7c10 */ /* 0x004fe2000affe4ff */
[----:B------:R1:W-:Y:S04]  /*5160*/  STL [R1+0xec], R77 ;  /* 0x0000ec4d01007387 */ /* 0x0003e80000100800 */
[----:B------:R2:W-:Y:S01]  /*5170*/  STL [R1+0xf4], R76 ;  /* 0x0000f44c01007387 */ /* 0x0005e20000100800 */
[----:B0-----:R-:W-:Y:S02]  /*5180*/  IADD3.X R63, R26, UR17, RZ, P4, !PT ;  /* 0x000000111a3f7c10 */ /* 0x001fe4000a7fe4ff */
[----:B------:R-:W-:-:S02]  /*5190*/  CS2R R26, SRZ ;  /* 0x00000000001a7805 */ /* 0x000fc4000001ff00 */
[----:B-1----:R-:W-:Y:S01]  /*51a0*/  IADD3.X R77, R25, UR17, RZ, P3, !PT ;  /* 0x00000011194d7c10 */ /* 0x002fe20009ffe4ff */
[----:B------:R0:W-:Y:S01]  /*51b0*/  STL [R1+0xfc], R63 ;  /* 0x0000fc3f01007387 */ /* 0x0001e20000100800 */
[----:B------:R-:W-:Y:S02]  /*51c0*/  CS2R R24, SRZ ;  /* 0x0000000000187805 */ /* 0x000fe4000001ff00 */
[----:B--2---:R-:W-:Y:S01]  /*51d0*/  IADD3.X R76, R32, UR17, RZ, P2, !PT ;  /* 0x00000011204c7c10 */ /* 0x004fe200097fe4ff */
[----:B------:R-:W-:Y:S01]  /*51e0*/  STL [R1+0x104], R77 ;  /* 0x0001044d01007387 */ /* 0x000fe20000100800 */
[----:B------:R-:W-:Y:S01]  /*51f0*/  UMOV UR17, URZ ;  /* 0x0000003f00117c82 */ /* 0x000fe20008000000 */
[----:B------:R-:W-:Y:S02]  /*5200*/  CS2R R32, SRZ ;  /* 0x0000000000207805 */ /* 0x000fe4000001ff00 */
[----:B------:R1:W-:Y:S01]  /*5210*/  STL [R1+0x10c], R76 ;  /* 0x00010c4c01007387 */ /* 0x0003e20000100800 */
[----:B0-----:R-:W-:Y:S01]  /*5220*/  IADD3 R63, P0, R3, UR18, RZ ;  /* 0x00000012033f7c10 */ /* 0x001fe2000ff1e0ff */
[----:B------:R-:W-:-:S02]  /*5230*/  ULDC UR18, c[0x0][0x23c] ;  /* 0x00008f0000127ab9 */ /* 0x000fc40000000800 */
[----:B------:R0:W-:Y:S01]  /*5240*/  STL [R1+0x160], R67 ;  /* 0x0001604301007387 */ /* 0x0001e20000100800 */
[----:B------:R-:W-:Y:S01]  /*5250*/  USHF.L.U32 UR60, UR18, 0x7, URZ ;  /* 0x00000007123c7899 */ /* 0x000fe2000800063f */
[----:B------:R-:W-:Y:S01]  /*5260*/  LEA.HI.X.SX32 R3, R3, UR19, 0x1, P0 ;  /* 0x0000001303037c11 */ /* 0x000fe200080f0eff */
[----:B------:R-:W-:Y:S01]  /*5270*/  UIADD3 UR19, UR58, 0x8000, URZ ;  /* 0x000080003a137890 */ /* 0x000fe2000fffe03f */
[----:B-1----:R-:W-:-:S03]  /*5280*/  IMAD R76, R68, UR22, RZ ;  /* 0x00000016444c7c24 */ /* 0x002fc6000f8e02ff */
[----:B------:R-:W-:Y:S01]  /*5290*/  USHF.R.U32.HI UR16, URZ, 0x4, UR19 ;  /* 0x000000043f107899 */ /* 0x000fe20008011613 */
[----:B------:R-:W-:Y:S02]  /*52a0*/  IMAD R68, R69, UR22, RZ ;  /* 0x0000001645447c24 */ /* 0x000fe4000f8e02ff */
[----:B0-----:R-:W-:Y:S01]  /*52b0*/  IMAD R67, R70, UR22, RZ ;  /* 0x0000001646437c24 */ /* 0x001fe2000f8e02ff */
[----:B------:R-:W-:Y:S01]  /*52c0*/  STL [R1+0x15c], R76 ;  /* 0x00015c4c01007387 */ /* 0x000fe20000100800 */
[----:B------:R-:W-:Y:S01]  /*52d0*/  IMAD R69, R71, UR22, RZ ;  /* 0x0000001647457c24 */ /* 0x000fe2000f8e02ff */
[----:B------:R-:W-:Y:S02]  /*52e0*/  USGXT.U32 UR16, UR16, 0xe ;  /* 0x0000000e1010789a */ /* 0x000fe40008000000 */
[----:B------:R0:W-:Y:S02]  /*52f0*/  STL [R1+0x158], R68 ;  /* 0x0001584401007387 */ /* 0x0001e40000100800 */
[----:B------:R-:W-:-:S02]  /*5300*/  UIADD3 UR19, UP0, UR16, 0x2, URZ ;  /* 0x0000000210137890 */ /* 0x000fc4000ff1e03f */
[----:B------:R1:W-:Y:S02]  /*5310*/  STL [R1+0x154], R67 ;  /* 0x0001544301007387 */ /* 0x0003e40000100800 */
[----:B------:R-:W-:Y:S02]  /*5320*/  UIADD3.X UR21, UR17, 0x40000040, URZ, UP0, !UPT ;  /* 0x4000004011157890 */ /* 0x000fe400087fe43f */
[----:B------:R-:W-:Y:S01]  /*5330*/  STL [R1+0x150], R69 ;  /* 0x0001504501007387 */ /* 0x000fe20000100800 */
[----:B------:R-:W-:Y:S02]  /*5340*/  USHF.L.U32 UR17, UR22, 0x7, URZ ;  /* 0x0000000716117899 */ /* 0x000fe4000800063f */
[----:B0-----:R-:W-:Y:S01]  /*5350*/  IMAD R68, R72, UR22, RZ ;  /* 0x0000001648447c24 */ /* 0x001fe2000f8e02ff */
[----:B------:R-:W-:Y:S02]  /*5360*/  UMOV UR20, UR19 ;  /* 0x0000001300147c82 */ /* 0x000fe40008000000 */
[----:B------:R-:W-:Y:S01]  /*5370*/  UIADD3.64 UR24, UR20, 0x4, URZ ;  /* 0x0000000414187897 */ /* 0x000fe2000fffe03f */
[----:B-1----:R-:W-:Y:S01]  /*5380*/  IMAD R67, R73, UR22, RZ ;  /* 0x0000001649437c24 */ /* 0x002fe2000f8e02ff */
[----:B------:R0:W-:Y:S04]  /*5390*/  STL [R1+0x14c], R68 ;  /* 0x00014c4401007387 */ /* 0x0001e80000100800 */
[----:B------:R1:W-:Y:S01]  /*53a0*/  STL [R1+0x148], R67 ;  /* 0x0001484301007387 */ /* 0x0003e20000100800 */
[----:B0-----:R-:W-:-:S02]  /*53b0*/  IMAD R68, R74, UR22, RZ ;  /* 0x000000164a447c24 */ /* 0x001fc4000f8e02ff */
[----:B-1----:R-:W-:-:S03]  /*53c0*/  IMAD R67, R0, UR22, RZ ;  /* 0x0000001600437c24 */ /* 0x002fc6000f8e02ff */
[----:B------:R0:W-:Y:S01]  /*53d0*/  STL [R1+0x144], R68 ;  /* 0x0001444401007387 */ /* 0x0001e20000100800 */
[----:B------:R-:W-:-:S03]  /*53e0*/  IMAD R0, R45, UR22, RZ ;  /* 0x000000162d007c24 */ /* 0x000fc6000f8e02ff */
[----:B------:R1:W-:Y:S04]  /*53f0*/  STL [R1+0x140], R67 ;  /* 0x0001404301007387 */ /* 0x0003e80000100800 */
[----:B------:R2:W-:Y:S01]  /*5400*/  STL [R1+0x13c], R0 ;  /* 0x00013c0001007387 */ /* 0x0005e20000100800 */
[----:B0-----:R-:W-:Y:S01]  /*5410*/  IMAD R68, R44, UR22, RZ ;  /* 0x000000162c447c24 */ /* 0x001fe2000f8e02ff */
[----:B------:R-:W-:Y:S01]  /*5420*/  CS2R R44, SRZ ;  /* 0x00000000002c7805 */ /* 0x000fe2000001ff00 */
[----:B-1----:R-:W-:-:S03]  /*5430*/  IMAD R67, R46, UR22, RZ ;  /* 0x000000162e437c24 */ /* 0x002fc6000f8e02ff */
[----:B------:R-:W-:Y:S01]  /*5440*/  STL [R1+0x138], R68 ;  /* 0x0001384401007387 */ /* 0x000fe20000100800 */
[----:B--2---:R-:W-:-:S03]  /*5450*/  IMAD R0, R47, UR22, RZ ;  /* 0x000000162f007c24 */ /* 0x004fc6000f8e02ff */
[----:B------:R0:W-:Y:S01]  /*5460*/  STL [R1+0x134], R67 ;  /* 0x0001344301007387 */ /* 0x0001e20000100800 */
[----:B------:R-:W-:-:S03]  /*5470*/  CS2R R46, SRZ ;  /* 0x00000000002e7805 */ /* 0x000fc6000001ff00 */
[----:B------:R1:W-:Y:S01]  /*5480*/  STL [R1+0x130], R0 ;  /* 0x0001300001007387 */ /* 0x0003e20000100800 */
[----:B0-----:R-:W-:Y:S02]  /*5490*/  IMAD R67, R48, UR22, RZ ;  /* 0x0000001630437c24 */ /* 0x001fe4000f8e02ff */
[----:B-1----:R-:W-:-:S03]  /*54a0*/  IMAD R0, R49, UR22, RZ ;  /* 0x0000001631007c24 */ /* 0x002fc6000f8e02ff */
[----:B------:R0:W-:Y:S01]  /*54b0*/  STL [R1+0x12c], R67 ;  /* 0x00012c4301007387 */ /* 0x0001e20000100800 */
[----:B------:R-:W-:-:S03]  /*54c0*/  CS2R R48, SRZ ;  /* 0x0000000000307805 */ /* 0x000fc6000001ff00 */
[----:B------:R1:W-:Y:S01]  /*54d0*/  STL [R1+0x128], R0 ;  /* 0x0001280001007387 */ /* 0x0003e20000100800 */
[----:B0-----:R-:W-:Y:S02]  /*54e0*/  IMAD.U32 R67, RZ, RZ, UR17 ;  /* 0x00000011ff437e24 */ /* 0x001fe4000f8e00ff */
[----:B-1----:R-:W-:-:S03]  /*54f0*/  IMAD R0, R50, UR22, RZ ;  /* 0x0000001632007c24 */ /* 0x002fc6000f8e02ff */
[----:B------:R-:W-:Y:S01]  /*5500*/  STL [R1+0x168], R67 ;  /* 0x0001684301007387 */ /* 0x000fe20000100800 */
[----:B------:R-:W-:Y:S01]  /*5510*/  CS2R R50, SRZ ;  /* 0x0000000000327805 */ /* 0x000fe2000001ff00 */
[----:B------:R-:W-:Y:S02]  /*5520*/  UIADD3.64 UR22, UR20, 0x2, URZ ;  /* 0x0000000214167897 */ /* 0x000fe4000fffe03f */
[----:B------:R0:W-:Y:S02]  /*5530*/  STL [R1+0x124], R0 ;  /* 0x0001240001007387 */ /* 0x0001e40000100800 */
[----:B0-----:R-:W-:-:S08]  /*5540*/  IMAD R0, R75, UR18, RZ ;  /* 0x000000124b007c24 */ /* 0x001fd0000f8e02ff */
.L_x_1:
[----:B------:R-:W2:Y:S04]  /*5550*/  LDL R103, [R1+0x148] ;  /* 0x0001480001677983 */ /* 0x000ea80000100800 */
[----:B-1----:R-:W3:Y:S04]  /*5560*/  LDL R74, [R1+0x150] ;  /* 0x00015000014a7983 */ /* 0x002ee80000100800 */
[----:B------:R0:W-:Y:S04]  /*5570*/  STL [R1+0x1ec], R5 ;  /* 0x0001ec0501007387 */ /* 0x0001e80000100800 */
[----:B0-----:R-:W4:Y:S01]  /*5580*/  LDL R5, [R1+0x144] ;  /* 0x0001440001057983 */ /* 0x001f220000100800 */
[----:B------:R-:W0:Y:S03]  /*5590*/  S2R R75, SR_TID.X ;  /* 0x00000000004b7919 */ /* 0x000e260000002100 */
[----:B------:R1:W-:Y:S04]  /*55a0*/  STL [R1+0x1e8], R4 ;  /* 0x0001e80401007387 */ /* 0x0003e80000100800 */
[----:B-1----:R-:W5:Y:S01]  /*55b0*/  LDL R4, [R1+0x14c] ;  /* 0x00014c0001047983 */ /* 0x002f620000100800 */
[----:B------:R-:W-:-:S02]  /*55c0*/  PRMT R86, RZ, 0x7610, R86 ;  /* 0x00007610ff567816 */ /* 0x000fc40000000056 */
[----:B------:R-:W-:Y:S01]  /*55d0*/  PRMT R85, RZ, 0x7610, R85 ;  /* 0x00007610ff557816 */ /* 0x000fe20000000055 */
[----:B------:R-:W-:Y:S01]  /*55e0*/  STL [R1+0x1e4], R2 ;  /* 0x0001e40201007387 */ /* 0x000fe20000100800 */
[C---:B0-----:R-:W-:Y:S02]  /*55f0*/  LEA.HI R68, R75.reuse, 0x18, RZ, 0x1a ;  /* 0x000000184b447811 */ /* 0x041fe400078fd0ff */
[C---:B------:R-:W-:Y:S02]  /*5600*/  LEA.HI R69, R75.reuse, 0x8, RZ, 0x1a ;  /* 0x000000084b457811 */ /* 0x040fe400078fd0ff */
[----:B------:R-:W-:Y:S02]  /*5610*/  ISETP.GE.AND P5, PT, R68, UR59, PT ;  /* 0x0000003b44007c0c */ /* 0x000fe4000bfa6270 */
[----:B------:R-:W-:Y:S02]  /*5620*/  LEA.HI R68, R75, 0x48, RZ, 0x1a ;  /* 0x000000484b447811 */ /* 0x000fe400078fd0ff */
[----:B------:R-:W-:-:S02]  /*5630*/  ISETP.GE.AND P1, PT, R69, UR59, PT ;  /* 0x0000003b45007c0c */ /* 0x000fc4000bf26270 */
[----:B------:R-:W-:Y:S02]  /*5640*/  LEA.HI R69, R75, 0x38, RZ, 0x1a ;  /* 0x000000384b457811 */ /* 0x000fe400078fd0ff */
[----:B------:R-:W-:Y:S02]  /*5650*/  ISETP.GE.AND P3, PT, R68, UR59, PT ;  /* 0x0000003b44007c0c */ /* 0x000fe4000bf66270 */
[----:B------:R-:W-:Y:S02]  /*5660*/  ISETP.GE.AND P0, PT, R69, UR59, PT ;  /* 0x0000003b45007c0c */ /* 0x000fe4000bf06270 */
[----:B------:R-:W-:-:S04]  /*5670*/  LEA.HI R67, R75, 0x28, RZ, 0x1a ;  /* 0x000000284b437811 */ /* 0x000fc800078fd0ff */
[----:B------:R-:W-:Y:S02]  /*5680*/  ISETP.GE.AND P4, PT, R67, UR59, PT ;  /* 0x0000003b43007c0c */ /* 0x000fe4000bf86270 */
[----:B------:R-:W-:Y:S02]  /*5690*/  LEA.HI R67, R75, 0x58, RZ, 0x1a ;  /* 0x000000584b437811 */ /* 0x000fe400078fd0ff */
[----:B------:R-:W-:Y:S02]  /*56a0*/  PRMT R83, RZ, 0x7610, R83 ;  /* 0x00007610ff537816 */ /* 0x000fe40000000053 */
[----:B------:R-:W-:Y:S02]  /*56b0*/  PRMT R81, RZ, 0x7610, R81 ;  /* 0x00007610ff517816 */ /* 0x000fe40000000051 */
[----:B------:R-:W-:Y:S02]  /*56c0*/  ISETP.GE.AND P2, PT, R67, UR59, PT ;  /* 0x0000003b43007c0c */ /* 0x000fe4000bf46270 */
[----:B------:R-:W-:-:S02]  /*56d0*/  PRMT R72, RZ, 0x7610, R72 ;  /* 0x00007610ff487816 */ /* 0x000fc40000000048 */
[----:B------:R-:W-:Y:S02]  /*56e0*/  LEA.HI R67, R75, 0x68, RZ, 0x1a ;  /* 0x000000684b437811 */ /* 0x000fe400078fd0ff */
[----:B----4-:R-:W-:-:S04]  /*56f0*/  IADD3 R70, P6, R5, R63, RZ ;  /* 0x0000003f05467210 */ /* 0x010fc80007fde0ff */
[----:B------:R-:W-:Y:S02]  /*5700*/  LEA.HI.X.SX32 R71, R5, R3, 0x1, P6 ;  /* 0x0000000305477211 */ /* 0x000fe400030f0eff */
[C---:B--2---:R-:W-:Y:S01]  /*5710*/  IADD3 R68, P6, R103.reuse, R63, RZ ;  /* 0x0000003f67447210 */ /* 0x044fe20007fde0ff */
[----:B------:R-:W2:Y:S03]  /*5720*/  LDL R5, [R1+0x154] ;  /* 0x0001540001057983 */ /* 0x000ea60000100800 */
[----:B------:R-:W-:Y:S01]  /*5730*/  LEA.HI.X.SX32 R69, R103, R3, 0x1, P6 ;  /* 0x0000000367457211 */ /* 0x000fe200030f0eff */
[----:B------:R5:W4:Y:S04]  /*5740*/  @!P1 LDG.E.U8 R86, desc[UR38][R70.64] ;  /* 0x0000002646569981 */ /* 0x000b28000c1e1100 */
[----:B------:R-:W2:Y:S04]  /*5750*/  LDL R103, [R1+0x158] ;  /* 0x0001580001677983 */ /* 0x000ea80000100800 */
[----:B------:R3:W4:Y:S01]  /*5760*/  @!P5 LDG.E.U8 R85, desc[UR38][R68.64] ;  /* 0x000000264455d981 */ /* 0x000722000c1e1100 */
[----:B-----5:R-:W-:-:S04]  /*5770*/  IADD3 R70, P6, R4, R63, RZ ;  /* 0x0000003f04467210 */ /* 0x020fc80007fde0ff */
[----:B------:R-:W-:Y:S02]  /*5780*/  LEA.HI.X.SX32 R71, R4, R3, 0x1, P6 ;  /* 0x0000000304477211 */ /* 0x000fe400030f0eff */
[----:B------:R-:W5:Y:S01]  /*5790*/  LDL R4, [R1+0x15c] ;  /* 0x00015c0001047983 */ /* 0x000f620000100800 */
[----:B---3--:R-:W-:-:S03]  /*57a0*/  IADD3 R68, P5, R74, R63, RZ ;  /* 0x0000003f4a447210 */ /* 0x008fc60007fbe0ff */
[----:B------:R-:W3:Y:S01]  /*57b0*/  @!P4 LDG.E.U8 R83, desc[UR38][R70.64] ;  /* 0x000000264653c981 */ /* 0x000ee2000c1e1100 */
[----:B------:R-:W-:-:S03]  /*57c0*/  LEA.HI.X.SX32 R69, R74, R3, 0x1, P5 ;  /* 0x000000034a457211 */ /* 0x000fc600028f0eff */
[----:B------:R-:W4:Y:S04]  /*57d0*/  LDL R74, [R1+0x160] ;  /* 0x00016000014a7983 */ /* 0x000f280000100800 */
[----:B------:R2:W3:Y:S02]  /*57e0*/  @!P0 LDG.E.U8 R81, desc[UR38][R68.64] ;  /* 0x0000002644518981 */ /* 0x0004e4000c1e1100 */
[----:B--2---:R-:W-:-:S04]  /*57f0*/  IADD3 R68, P4, R103, R63, RZ ;  /* 0x0000003f67447210 */ /* 0x004fc80007f9e0ff */
[----:B------:R-:W-:-:S05]  /*5800*/  LEA.HI.X.SX32 R69, R103, R3, 0x1, P4 ;  /* 0x0000000367457211 */ /* 0x000fca00020f0eff */
[----:B------:R4:W2:Y:S01]  /*5810*/  @!P2 LDG.E.U8 R72, desc[UR38][R68.64] ;  /* 0x000000264448a981 */ /* 0x0008a2000c1e1100 */
[----:B------:R-:W-:Y:S02]  /*5820*/  IADD3 R70, P5, R5, R63, RZ ;  /* 0x0000003f05467210 */ /* 0x000fe40007fbe0ff */
[----:B------:R-:W-:Y:S02]  /*5830*/  ISETP.GE.AND P1, PT, R67, UR59, PT ;  /* 0x0000003b43007c0c */ /* 0x000fe4000bf26270 */
[----:B------:R-:W-:Y:S02]  /*5840*/  LEA.HI R67, R75, 0x78, RZ, 0x1a ;  /* 0x000000784b437811 */ /* 0x000fe400078fd0ff */
[----:B------:R-:W-:Y:S02]  /*5850*/  PRMT R123, RZ, 0x7610, R123 ;  /* 0x00007610ff7b7816 */ /* 0x000fe4000000007b */
[----:B------:R-:W-:Y:S02]  /*5860*/  LEA.HI.X.SX32 R71, R5, R3, 0x1, P5 ;  /* 0x0000000305477211 */ /* 0x000fe400028f0eff */
[----:B------:R-:W-:Y:S01]  /*5870*/  ISETP.GE.AND P6, PT, R67, UR59, PT ;  /* 0x0000003b43007c0c */ /* 0x000fe2000bfc6270 */
[----:B------:R-:W3:Y:S01]  /*5880*/  LDL.LU R5, [R1+0x1ec] ;  /* 0x0001ec0001057983 */ /* 0x000ee20000300800 */
[----:B------:R-:W-:-:S02]  /*5890*/  LOP3.LUT R67, R75, 0x7f, RZ, 0xc0, !PT ;  /* 0x0000007f4b437812 */ /* 0x000fc400078ec0ff */
[C---:B----4-:R-:W-:Y:S01]  /*58a0*/  IADD3 R68, P2, R74.reuse, R63, RZ ;  /* 0x0000003f4a447210 */ /* 0x050fe20007f5e0ff */
[----:B------:R5:W4:Y:S01]  /*58b0*/  @!P3 LDG.E.U8 R123, desc[UR38][R70.64] ;  /* 0x00000026467bb981 */ /* 0x000b22000c1e1100 */
[----:B------:R-:W-:Y:S02]  /*58c0*/  ISETP.GE.AND P0, PT, R67, UR59, PT ;  /* 0x0000003b43007c0c */ /* 0x000fe4000bf06270 */
[----:B------:R-:W-:Y:S02]  /*58d0*/  PRMT R67, RZ, 0x7610, R67 ;  /* 0x00007610ff437816 */ /* 0x000fe40000000043 */
[----:B------:R-:W-:Y:S02]  /*58e0*/  LEA.HI.X.SX32 R69, R74, R3, 0x1, P2 ;  /* 0x000000034a457211 */ /* 0x000fe400010f0eff */
[----:B-----5:R-:W-:-:S03]  /*58f0*/  IADD3 R70, P3, R4, R63, RZ ;  /* 0x0000003f04467210 */ /* 0x020fc60007f7e0ff */
[----:B------:R-:W5:Y:S01]  /*5900*/  @!P6 LDG.E.U8 R67, desc[UR38][R68.64] ;  /* 0x000000264443e981 */ /* 0x000f62000c1e1100 */
[----:B------:R-:W-:Y:S02]  /*5910*/  PRMT R73, RZ, 0x7610, R73 ;  /* 0x00007610ff497816 */ /* 0x000fe40000000049 */
[----:B------:R-:W-:-:S05]  /*5920*/  LEA.HI.X.SX32 R71, R4, R3, 0x1, P3 ;  /* 0x0000000304477211 */ /* 0x000fca00018f0eff */
[----:B------:R0:W3:Y:S04]  /*5930*/  @!P1 LDG.E.U8 R73, desc[UR38][R70.64] ;  /* 0x0000002646499981 */ /* 0x0000e8000c1e1100 */
[----:B--2---:R1:W-:Y:S04]  /*5940*/  STL [R1+0x4c], R72 ;  /* 0x00004c4801007387 */ /* 0x0043e80000100800 */
[----:B------:R-:W2:Y:S01]  /*5950*/  LDL R4, [R1+0x124] ;  /* 0x0001240001047983 */ /* 0x000ea20000100800 */
[----:B------:R-:W-:-:S03]  /*5960*/  SHF.R.U32.HI R103, RZ, 0x6, R75 ;  /* 0x00000006ff677819 */ /* 0x000fc6000001164b */
[----:B------:R-:W4:Y:S04]  /*5970*/  LDL R75, [R1+0x128] ;  /* 0x00012800014b7983 */ /* 0x000f280000100800 */
[----:B-1----:R-:W4:Y:S01]  /*5980*/  LDL R72, [R1+0x140] ;  /* 0x0001400001487983 */ /* 0x002f220000100800 */
[----:B------:R-:W-:-:S03]  /*5990*/  SGXT.U32 R103, R103, 0x3 ;  /* 0x000000036767781a */ /* 0x000fc60000000000 */
[----:B------:R-:W4:Y:S01]  /*59a0*/  LDL R74, [R1+0x12c] ;  /* 0x00012c00014a7983 */ /* 0x000f220000100800 */
[----:B0-----:R-:W-:-:S04]  /*59b0*/  LOP3.LUT R70, R103, 0x10, RZ, 0xfc, !PT ;  /* 0x0000001067467812 */ /* 0x001fc800078efcff */
[----:B------:R-:W-:Y:S01]  /*59c0*/  ISETP.GE.AND P4, PT, R70, UR59, PT ;  /* 0x0000003b46007c0c */ /* 0x000fe2000bf86270 */
[----:B-----5:R-:W-:Y:S01]  /*59d0*/  STL [R1+0x40], R67 ;  /* 0x0000404301007387 */ /* 0x020fe20000100800 */
[----:B--2---:R-:W-:-:S04]  /*59e0*/  IADD3 R70, P1, R4, R63, RZ ;  /* 0x0000003f04467210 */ /* 0x004fc80007f3e0ff */
[----:B------:R-:W-:Y:S02]  /*59f0*/  LEA.HI.X.SX32 R71, R4, R3, 0x1, P1 ;  /* 0x0000000304477211 */ /* 0x000fe400008f0eff */
[----:B------:R-:W2:Y:S04]  /*5a00*/  LDL R4, [R1+0x130] ;  /* 0x0001300001047983 */ /* 0x000ea80000100800 */
[----:B---3--:R0:W-:Y:S04]  /*5a10*/  STL [R1+0x3c], R73 ;  /* 0x00003c4901007387 */ /* 0x0081e80000100800 */
[----:B0-----:R-:W3:Y:S01]  /*5a20*/  LDL R73, [R1+0x134] ;  /* 0x0001340001497983 */ /* 0x001ee20000100800 */
[----:B------:R-:W-:-:S02]  /*5a30*/  ISETP.GE.AND P5, PT, R103, UR59, PT ;  /* 0x0000003b67007c0c */ /* 0x000fc4000bfa6270 */
[----:B------:R-:W-:Y:S02]  /*5a40*/  LOP3.LUT R67, R103, 0x20, RZ, 0xfc, !PT ;  /* 0x0000002067437812 */ /* 0x000fe400078efcff */
[----:B----4-:R-:W-:Y:S02]  /*5a50*/  IADD3 R68, P3, R72, R63, RZ ;  /* 0x0000003f48447210 */ /* 0x010fe40007f7e0ff */
[----:B------:R-:W-:Y:S02]  /*5a60*/  ISETP.GE.AND P2, PT, R67, UR59, PT ;  /* 0x0000003b43007c0c */ /* 0x000fe4000bf46270 */
[----:B------:R-:W-:Y:S02]  /*5a70*/  LOP3.LUT R67, R103, 0x30, RZ, 0xfc, !PT ;  /* 0x0000003067437812 */ /* 0x000fe400078efcff */
[----:B------:R-:W-:Y:S02]  /*5a80*/  PRMT R88, RZ, 0x7610, R88 ;  /* 0x00007610ff587816 */ /* 0x000fe40000000058 */
[----:B------:R-:W-:-:S02]  /*5a90*/  PRMT R87, RZ, 0x7610, R87 ;  /* 0x00007610ff577816 */ /* 0x000fc40000000057 */
[----:B------:R-:W-:Y:S02]  /*5aa0*/  LEA.HI.X.SX32 R69, R72, R3, 0x1, P3 ;  /* 0x0000000348457211 */ /* 0x000fe400018f0eff */
[----:B------:R-:W-:Y:S02]  /*5ab0*/  ISETP.GE.AND P3, PT, R67, UR59, PT ;  /* 0x0000003b43007c0c */ /* 0x000fe4000bf66270 */
[----:B------:R0:W4:Y:S01]  /*5ac0*/  @!P4 LDG.E.U8 R87, desc[UR38][R70.64] ;  /* 0x000000264657c981 */ /* 0x000122000c1e1100 */
[----:B------:R-:W-:-:S03]  /*5ad0*/  LOP3.LUT R72, R103, 0x40, RZ, 0xfc, !PT ;  /* 0x0000004067487812 */ /* 0x000fc600078efcff */
[----:B------:R1:W5:Y:S01]  /*5ae0*/  @!P5 LDG.E.U8 R88, desc[UR38][R68.64] ;  /* 0x000000264458d981 */ /* 0x000362000c1e1100 */
[----:B------:R-:W-:Y:S02]  /*5af0*/  LOP3.LUT R67, R103, 0x50, RZ, 0xfc, !PT ;  /* 0x0000005067437812 */ /* 0x000fe400078efcff */
[----:B------:R-:W-:Y:S02]  /*5b00*/  PRMT R84, RZ, 0x7610, R84 ;  /* 0x00007610ff547816 */ /* 0x000fe40000000054 */
[-C--:B0-----:R-:W-:Y:S02]  /*5b10*/  IADD3 R70, P4, R74, R63.reuse, RZ ;  /* 0x0000003f4a467210 */ /* 0x081fe40007f9e0ff */
[C---:B-1----:R-:W-:Y:S02]  /*5b20*/  IADD3 R68, P5, R75.reuse, R63, RZ ;  /* 0x0000003f4b447210 */ /* 0x042fe40007fbe0ff */
[----:B------:R-:W-:Y:S02]  /*5b30*/  PRMT R82, RZ, 0x7610, R82 ;  /* 0x00007610ff527816 */ /* 0x000fe40000000052 */
[----:B------:R-:W-:-:S02]  /*5b40*/  LEA.HI.X.SX32 R69, R75, R3, 0x1, P5 ;  /* 0x000000034b457211 */ /* 0x000fc400028f0eff */
[----:B------:R-:W-:Y:S01]  /*5b50*/  LEA.HI.X.SX32 R71, R74, R3, 0x1, P4 ;  /* 0x000000034a477211 */ /* 0x000fe200020f0eff */
[----:B------:R-:W4:Y:S01]  /*5b60*/  LDL R75, [R1+0x138] ;  /* 0x00013800014b7983 */ /* 0x000f220000100800 */
[----:B------:R-:W-:Y:S02]  /*5b70*/  ISETP.GE.AND P1, PT, R72, UR59, PT ;  /* 0x0000003b48007c0c */ /* 0x000fe4000bf26270 */
[----:B------:R-:W-:Y:S01]  /*5b80*/  ISETP.GE.AND P5, PT, R67, UR59, PT ;  /* 0x0000003b43007c0c */ /* 0x000fe2000bfa6270 */
[----:B------:R2:W5:Y:S01]  /*5b90*/  @!P2 LDG.E.U8 R84, desc[UR38][R68.64] ;  /* 0x000000264454a981 */ /* 0x000562000c1e1100 */
[----:B------:R-:W-:-:S03]  /*5ba0*/  LOP3.LUT R72, R103, 0x60, RZ, 0xfc, !PT ;  /* 0x0000006067487812 */ /* 0x000fc600078efcff */
[----:B------:R3:W5:Y:S01]  /*5bb0*/  @!P3 LDG.E.U8 R82, desc[UR38][R70.64] ;  /* 0x000000264652b981 */ /* 0x000762000c1e1100 */
[----:B------:R-:W-:Y:S02]  /*5bc0*/  ISETP.GE.AND P4, PT, R72, UR59, PT ;  /* 0x0000003b48007c0c */ /* 0x000fe4000bf86270 */
[----:B------:R-:W-:Y:S01]  /*5bd0*/  PRMT R121, RZ, 0x7610, R121 ;  /* 0x00007610ff797816 */ /* 0x000fe20000000079 */
[----:B------:R-:W5:Y:S01]  /*5be0*/  LDL R74, [R1+0x110] ;  /* 0x00011000014a7983 */ /* 0x000f620000100800 */
[----:B------:R-:W-:Y:S02]  /*5bf0*/  PRMT R72, RZ, 0x7610, R72 ;  /* 0x00007610ff487816 */ /* 0x000fe40000000048 */
[----:B--2---:R-:W-:-:S04]  /*5c00*/  IADD3 R68, P2, R4, R63, RZ ;  /* 0x0000003f04447210 */ /* 0x004fc80007f5e0ff */
[----:B------:R-:W-:Y:S02]  /*5c10*/  LEA.HI.X.SX32 R69, R4, R3, 0x1, P2 ;  /* 0x0000000304457211 */ /* 0x000fe400010f0eff */
[----:B------:R-:W2:Y:S04]  /*5c20*/  LDL.LU R4, [R1+0x1e8] ;  /* 0x0001e80001047983 */ /* 0x000ea80000300800 */
[----:B------:R4:W2:Y:S01]  /*5c30*/  @!P1 LDG.E.U8 R121, desc[UR38][R68.64] ;  /* 0x0000002644799981 */ /* 0x0008a2000c1e1100 */
[----:B---3--:R-:W-:-:S04]  /*5c40*/  IADD3 R70, P3, R73, R63, RZ ;  /* 0x0000003f49467210 */ /* 0x008fc80007f7e0ff */
[----:B------:R-:W-:Y:S01]  /*5c50*/  LEA.HI.X.SX32 R71, R73, R3, 0x1, P3 ;  /* 0x0000000349477211 */ /* 0x000fe200018f0eff */
[----:B------:R-:W3:Y:S04]  /*5c60*/  LDL R69, [R1+0x13c] ;  /* 0x00013c0001457983 */ /* 0x000ee80000100800 */
[----:B------:R-:W5:Y:S01]  /*5c70*/  @!P5 LDG.E.U8 R72, desc[UR38][R70.64] ;  /* 0x000000264648d981 */ /* 0x000f62000c1e1100 */
[----:B------:R-:W-:Y:S02]  /*5c80*/  PRMT R2, RZ, 0x7610, R2 ;  /* 0x00007610ff027816 */ /* 0x000fe40000000002 */
[-C--:B----4-:R-:W-:Y:S01]  /*5c90*/  IADD3 R68, P3, R75, R63.reuse, RZ ;  /* 0x0000003f4b447210 */ /* 0x090fe20007f7e0ff */
[----:B---3--:R-:W-:Y:S01]  /*5ca0*/  IMAD.MOV.U32 R73, RZ, RZ, R69 ;  /* 0x000000ffff497224 */ /* 0x008fe200078e0045 */
[----:B-----5:R0:W-:Y:S02]  /*5cb0*/  STL [R1+0x18], R72 ;  /* 0x0000184801007387 */ /* 0x0201e40000100800 */
[----:B0-----:R-:W-:-:S02]  /*5cc0*/  IADD3 R72, P1, R69, R63, RZ ;  /* 0x0000003f45487210 */ /* 0x001fc40007f3e0ff */
[----:B------:R-:W-:-:S05]  /*5cd0*/  LEA.HI.X.SX32 R69, R75, R3, 0x1, P3 ;  /* 0x000000034b457211 */ /* 0x000fca00018f0eff */
[----:B------:R-:W3:Y:S04]  /*5ce0*/  @!P4 LDG.E.U8 R2, desc[UR38][R68.64] ;  /* 0x000000264402c981 */ /* 0x000ee8000c1e1100 */
[----:B------:R-:W-:Y:S04]  /*5cf0*/  STL [R1+0x1c4], R63 ;  /* 0x0001c43f01007387 */ /* 0x000fe80000100800 */
[----:B------:R-:W4:Y:S04]  /*5d00*/  LDL R75, [R1+0x10c] ;  /* 0x00010c00014b7983 */ /* 0x000f280000100800 */
[----:B------:R-:W-:Y:S01]  /*5d10*/  STL [R1+0x1c8], R3 ;  /* 0x0001c80301007387 */ /* 0x000fe20000100800 */
[----:B------:R-:W-:-:S04]  /*5d20*/  LOP3.LUT R67, R103, 0x70, RZ, 0xfc, !PT ;  /* 0x0000007067437812 */ /* 0x000fc800078efcff */
[----:B------:R-:W-:Y:S02]  /*5d30*/  ISETP.GE.AND P2, PT, R67, UR59, PT ;  /* 0x0000003b43007c0c */ /* 0x000fe4000bf46270 */
[----:B------:R-:W-:Y:S02]  /*5d40*/  PRMT R103, RZ, 0x7610, R103 ;  /* 0x00007610ff677816 */ /* 0x000fe40000000067 */
[----:B------:R-:W-:-:S09]  /*5d50*/  LEA.HI.X.SX32 R73, R73, R3, 0x1, P1 ;  /* 0x0000000349497211 */ /* 0x000fd200008f0eff */
[----:B------:R0:W5:Y:S04]  /*5d60*/  @!P2 LDG.E.U8 R103, desc[UR38][R72.64] ;  /* 0x000000264867a981 */ /* 0x000168000c1e1100 */
[----:B---3--:R1:W-:Y:S04]  /*5d70*/  STL [R1+0x1c], R2 ;  /* 0x00001c0201007387 */ /* 0x0083e80000100800 */
[----:B-1----:R-:W3:Y:S04]  /*5d80*/  LDL.LU R2, [R1+0x1e4] ;  /* 0x0001e40001027983 */ /* 0x002ee80000300800 */
[----:B------:R-:W2:Y:S01]  /*5d90*/  LDL R69, [R1+0x108] ;  /* 0x0001080001457983 */ /* 0x000ea20000100800 */
[----:B------:R-:W-:-:S02]  /*5da0*/  SHF.R.S32.HI R70, RZ, 0x1f, R0 ;  /* 0x0000001fff467819 */ /* 0x000fc40000011400 */
[----:B------:R-:W-:Y:S02]  /*5db0*/  IADD3 R74, P3, R0, R74, RZ ;  /* 0x0000004a004a7210 */ /* 0x000fe40007f7e0ff */
[----:B0-----:R-:W-:-:S03]  /*5dc0*/  PRMT R73, RZ, 0x7610, R73 ;  /* 0x00007610ff497816 */ /* 0x001fc60000000049 */
[----:B----4-:R-:W-:Y:S01]  /*5dd0*/  IMAD.X R75, R70, 0x1, R75, P3 ;  /* 0x00000001464b7824 */ /* 0x010fe200018e064b */
[----:B------:R-:W-:Y:S06]  /*5de0*/  BAR.SYNC.DEFER_BLOCKING 0x0 ;  /* 0x0000000000007b1d */ /* 0x000fec0000010000 */
[----:B------:R0:W4:Y:S01]  /*5df0*/  @!P0 LDG.E.U8 R73, desc[UR38][R74.64] ;  /* 0x000000264a498981 */ /* 0x000122000c1e1100 */
[----:B--2---:R-:W-:-:S03]  /*5e00*/  IADD3 R68, P1, R0, R69, RZ ;  /* 0x0000004500447210 */ /* 0x004fc60007f3e0ff */
[----:B------:R-:W2:Y:S01]  /*5e10*/  LDL R69, [R1+0x104] ;  /* 0x0001040001457983 */ /* 0x000ea20000100800 */
[----:B------:R-:W-:Y:S02]  /*5e20*/  PRMT R102, RZ, 0x7610, R102 ;  /* 0x00007610ff667816 */ /* 0x000fe40000000066 */
[----:B0-----:R-:W-:Y:S01]  /*5e30*/  IADD3 R74, P2, R0, UR37, RZ ;  /* 0x00000025004a7c10 */ /* 0x001fe2000ff5e0ff */
[----:B-----5:R-:W-:Y:S01]  /*5e40*/  STL [R1+0x24], R103 ;  /* 0x0000246701007387 */ /* 0x020fe20000100800 */
[----:B------:R-:W-:Y:S02]  /*5e50*/  PRMT R78, RZ, 0x7610, R78 ;  /* 0x00007610ff4e7816 */ /* 0x000fe4000000004e */
[----:B------:R-:W-:-:S05]  /*5e60*/  IADD3.X R75, R70, UR5, RZ, P2, !PT ;  /* 0x00000005464b7c10 */ /* 0x000fca00097fe4ff */
[----:B------:R-:W5:Y:S01]  /*5e70*/  @!P0 LDG.E.U8 R78, desc[UR38][R74.64] ;  /* 0x000000264a4e8981 */ /* 0x000f62000c1e1100 */
[----:B------:R-:W-:Y:S02]  /*5e80*/  PRMT R3, RZ, 0x7610, R3 ;  /* 0x00007610ff037816 */ /* 0x000fe40000000003 */
[----:B------:R-:W-:Y:S01]  /*5e90*/  PRMT R79, RZ, 0x7610, R79 ;  /* 0x00007610ff4f7816 */ /* 0x000fe2000000004f */
[----:B----4-:R0:W-:Y:S01]  /*5ea0*/  STL [R1+0x14], R73 ;  /* 0x0000144901007387 */ /* 0x0101e20000100800 */
[----:B--2---:R-:W-:Y:S01]  /*5eb0*/  IMAD.X R69, R70, 0x1, R69, P1 ;  /* 0x0000000146457824 */ /* 0x004fe200008e0645 */
[----:B------:R-:W-:-:S04]  /*5ec0*/  IADD3 R72, P1, R0, UR36, RZ ;  /* 0x0000002400487c10 */ /* 0x000fc8000ff3e0ff */
[----:B------:R1:W2:Y:S01]  /*5ed0*/  @!P0 LDG.E.U8 R102, desc[UR38][R68.64] ;  /* 0x0000002644668981 */ /* 0x0002a2000c1e1100 */
[----:B0-----:R-:W-:-:S05]  /*5ee0*/  IADD3.X R73, R70, UR4, RZ, P1, !PT ;  /* 0x0000000446497c10 */ /* 0x001fca0008ffe4ff */
[----:B------:R0:W4:Y:S01]  /*5ef0*/  @!P0 LDG.E.U8 R79, desc[UR38][R72.64] ;  /* 0x00000026484f8981 */ /* 0x000122000c1e1100 */
[----:B-1----:R-:W-:-:S04]  /*5f00*/  IADD3 R68, P1, R0, UR40, RZ ;  /* 0x0000002800447c10 */ /* 0x002fc8000ff3e0ff */
[----:B------:R-:W-:Y:S02]  /*5f10*/  IADD3.X R69, R70, UR6, RZ, P1, !PT ;  /* 0x0000000646457c10 */ /* 0x000fe40008ffe4ff */
[----:B------:R-:W-:-:S04]  /*5f20*/  IADD3 R74, P1, R0, UR41, RZ ;  /* 0x00000029004a7c10 */ /* 0x000fc8000ff3e0ff */
[----:B------:R-:W-:-:S05]  /*5f30*/  IADD3.X R75, R70, UR7, RZ, P1, !PT ;  /* 0x00000007464b7c10 */ /* 0x000fca0008ffe4ff */
[----:B------:R-:W3:Y:S01]  /*5f40*/  @!P0 LDG.E.U8 R3, desc[UR38][R74.64] ;  /* 0x000000264a038981 */ /* 0x000ee2000c1e1100 */
[----:B------:R-:W-:-:S06]  /*5f50*/  PRMT R77, RZ, 0x7610, R77 ;  /* 0x00007610ff4d7816 */ /* 0x000fcc000000004d */
[----:B------:R1:W5:Y:S01]  /*5f60*/  @!P0 LDG.E.U8 R77, desc[UR38][R68.64] ;  /* 0x00000026444d8981 */ /* 0x000362000c1e1100 */
[----:B0-----:R-:W-:Y:S02]  /*5f70*/  MOV R73, UR6 ;  /* 0x0000000600497c02 */ /* 0x001fe40008000f00 */
[----:B-1----:R-:W-:Y:S02]  /*5f80*/  MOV R68, UR7 ;  /* 0x0000000700447c02 */ /* 0x002fe40008000f00 */
[----:B------:R-:W-:-:S03]  /*5f90*/  MOV R69, UR5 ;  /* 0x0000000500457c02 */ /* 0x000fc60008000f00 */
[----:B------:R0:W-:Y:S04]  /*5fa0*/  STL [R1+0x120], R68 ;  /* 0x0001204401007387 */ /* 0x0001e80000100800 */
[----:B------:R-:W-:Y:S01]  /*5fb0*/  STL [R1+0x11c], R73 ;  /* 0x00011c4901007387 */ /* 0x000fe20000100800 */
[----:B0-----:R-:W-:-:S03]  /*5fc0*/  MOV R68, UR4 ;  /* 0x0000000400447c02 */ /* 0x001fc60008000f00 */
[----:B------:R-:W-:Y:S04]  /*5fd0*/  STL [R1+0x118], R69 ;  /* 0x0001184501007387 */ /* 0x000fe80000100800 */
[----:B------:R0:W-:Y:S01]  /*5fe0*/  STL [R1+0x114], R68 ;  /* 0x0001144401007387 */ /* 0x0001e20000100800 */
[C---:B------:R-:W-:Y:S02]  /*5ff0*/  IADD3 R72, P2, R0.reuse, UR42, RZ ;  /* 0x0000002a00487c10 */ /* 0x040fe4000ff5e0ff */
[----:B------:R-:W-:Y:S02]  /*6000*/  PRMT R63, RZ, 0x7610, R63 ;  /* 0x00007610ff3f7816 */ /* 0x000fe4000000003f */
[----:B0-----:R-:W-:Y:S02]  /*6010*/  IADD3 R68, P1, R0, UR43, RZ ;  /* 0x0000002b00447c10 */ /* 0x001fe4000ff3e0ff */
[----:B------:R-:W-:-:S02]  /*6020*/  PRMT R76, RZ, 0x7610, R76 ;  /* 0x00007610ff4c7816 */ /* 0x000fc4000000004c */
[----:B------:R-:W-:Y:S02]  /*6030*/  IADD3.X R69, R70, UR9, RZ, P1, !PT ;  /* 0x0000000946457c10 */ /* 0x000fe40008ffe4ff */
[----:B------:R-:W-:Y:S02]  /*6040*/  IADD3 R74, P1, R0, UR44, RZ ;  /* 0x0000002c004a7c10 */ /* 0x000fe4000ff3e0ff */
[C---:B------:R-:W-:Y:S01]  /*6050*/  IADD3.X R73, R70.reuse, UR8, RZ, P2, !PT ;  /* 0x0000000846497c10 */ /* 0x040fe200097fe4ff */
[----:B------:R0:W5:Y:S01]  /*6060*/  @!P0 LDG.E.U8 R63, desc[UR38][R68.64] ;  /* 0x00000026443f8981 */ /* 0x000162000c1e1100 */
[----:B------:R-:W-:Y:S02]  /*6070*/  PRMT R125, RZ, 0x7610, R125 ;  /* 0x00007610ff7d7816 */ /* 0x000fe4000000007d */
[----:B------:R-:W-:Y:S01]  /*6080*/  IADD3.X R75, R70, UR10, RZ, P1, !PT ;  /* 0x0000000a464b7c10 */ /* 0x000fe20008ffe4ff */
[----:B------:R1:W5:Y:S01]  /*6090*/  @!P0 LDG.E.U8 R76, desc[UR38][R72.64] ;  /* 0x00000026484c8981 */ /* 0x000362000c1e1100 */
[----:B------:R-:W-:-:S03]  /*60a0*/  PRMT R124, RZ, 0x7610, R124 ;  /* 0x00007610ff7c7816 */ /* 0x000fc6000000007c */
[----:B------:R1:W5:Y:S01]  /*60b0*/  @!P0 LDG.E.U8 R125, desc[UR38][R74.64] ;  /* 0x000000264a7d8981 */ /* 0x000362000c1e1100 */
[C---:B0-----:R-:W-:Y:S02]  /*60c0*/  IADD3 R68, P1, R0.reuse, UR46, RZ ;  /* 0x0000002e00447c10 */ /* 0x041fe4000ff3e0ff */
[----:B-1----:R-:W-:Y:S02]  /*60d0*/  IADD3 R72, P2, R0, UR45, RZ ;  /* 0x0000002d00487c10 */ /* 0x002fe4000ff5e0ff */
[----:B------:R-:W-:Y:S02]  /*60e0*/  IADD3.X R69, R70, UR12, RZ, P1, !PT ;  /* 0x0000000c46457c10 */ /* 0x000fe40008ffe4ff */
[----:B------:R-:W-:Y:S02]  /*60f0*/  IADD3 R74, P1, R0, UR47, RZ ;  /* 0x0000002f004a7c10 */ /* 0x000fe4000ff3e0ff */
[----:B------:R-:W-:Y:S02]  /*6100*/  IADD3.X R73, R70, UR11, RZ, P2, !PT ;  /* 0x0000000b46497c10 */ /* 0x000fe400097fe4ff */
[----:B------:R-:W-:-:S02]  /*6110*/  PRMT R122, RZ, 0x7610, R122 ;  /* 0x00007610ff7a7816 */ /* 0x000fc4000000007a */
[----:B------:R-:W-:Y:S01]  /*6120*/  PRMT R120, RZ, 0x7610, R120 ;  /* 0x00007610ff787816 */ /* 0x000fe20000000078 */
[----:B------:R-:W5:Y:S01]  /*6130*/  @!P0 LDG.E.U8 R124, desc[UR38][R72.64] ;  /* 0x00000026487c8981 */ /* 0x000f62000c1e1100 */
[----:B------:R-:W-:-:S03]  /*6140*/  IADD3.X R75, R70, UR13, RZ, P1, !PT ;  /* 0x0000000d464b7c10 */ /* 0x000fc60008ffe4ff */
[----:B------:R0:W5:Y:S04]  /*6150*/  @!P0 LDG.E.U8 R122, desc[UR38][R68.64] ;  /* 0x00000026447a8981 */ /* 0x000168000c1e1100 */
[----:B------:R1:W5:Y:S04]  /*6160*/  @!P0 LDG.E.U8 R120, desc[UR38][R74.64] ;  /* 0x000000264a788981 */ /* 0x000368000c1e1100 */
[----:B---3--:R3:W-:Y:S04]  /*6170*/  STL [R1+0x1cc], R3 ;  /* 0x0001cc0301007387 */ /* 0x0087e80000100800 */
[----:B--2---:R-:W-:Y:S04]  /*6180*/  STL [R1+0x10], R102 ;  /* 0x0000106601007387 */ /* 0x004fe80000100800 */
[----:B----4-:R2:W-:Y:S04]  /*6190*/  STL [R1+0xc], R79 ;  /* 0x00000c4f01007387 */ /* 0x0105e80000100800 */
[----:B---3--:R-:W3:Y:S04]  /*61a0*/  LDL R3, [R1+0xfc] ;  /* 0x0000fc0001037983 */ /* 0x008ee80000100800 */
[----:B--2---:R-:W2:Y:S01]  /*61b0*/  LDL R79, [R1+0x100] ;  /* 0x00010000014f7983 */ /* 0x004ea20000100800 */
[----:B0-----:R-:W-:-:S02]  /*61c0*/  IADD3 R68, P1, R0, UR49, RZ ;  /* 0x0000003100447c10 */ /* 0x001fc4000ff3e0ff */
[----:B------:R-:W-:Y:S02]  /*61d0*/  PRMT R118, RZ, 0x7610, R118 ;  /* 0x00007610ff767816 */ /* 0x000fe40000000076 */
[----:B------:R-:W-:Y:S02]  /*61e0*/  IADD3.X R69, R70, UR15, RZ, P1, !PT ;  /* 0x0000000f46457c10 */ /* 0x000fe40008ffe4ff */
[----:B-1----:R-:W-:Y:S02]  /*61f0*/  IADD3 R74, P1, R0, UR50, RZ ;  /* 0x00000032004a7c10 */ /* 0x002fe4000ff3e0ff */
[----:B------:R-:W-:Y:S01]  /*6200*/  PRMT R117, RZ, 0x7610, R117 ;  /* 0x00007610ff757816 */ /* 0x000fe20000000075 */
[----:B------:R0:W4:Y:S01]  /*6210*/  @!P0 LDG.E.U8 R118, desc[UR38][R68.64] ;  /* 0x0000002644768981 */ /* 0x000122000c1e1100 */
[----:B------:R-:W-:Y:S02]  /*6220*/  IADD3.X R75, R70, UR28, RZ, P1, !PT ;  /* 0x0000001c464b7c10 */ /* 0x000fe40008ffe4ff */
[----:B------:R-:W-:-:S03]  /*6230*/  PRMT R115, RZ, 0x7610, R115 ;  /* 0x00007610ff737816 */ /* 0x000fc60000000073 */
[----:B------:R1:W4:Y:S01]  /*6240*/  @!P0 LDG.E.U8 R117, desc[UR38][R74.64] ;  /* 0x000000264a758981 */ /* 0x000322000c1e1100 */
[----:B0-----:R-:W-:-:S04]  /*6250*/  IADD3 R68, P1, R0, UR52, RZ ;  /* 0x0000003400447c10 */ /* 0x001fc8000ff3e0ff */
[----:B------:R-:W-:Y:S02]  /*6260*/  IADD3.X R69, R70, UR30, RZ, P1, !PT ;  /* 0x0000001e46457c10 */ /* 0x000fe40008ffe4ff */
[----:B-1----:R-:W-:Y:S01]  /*6270*/  IADD3 R74, P1, R0, UR53, RZ ;  /* 0x00000035004a7c10 */ /* 0x002fe2000ff3e0ff */
[----:B-----5:R0:W-:Y:S01]  /*6280*/  STL [R1+0x4], R77 ;  /* 0x0000044d01007387 */ /* 0x0201e20000100800 */
[----:B------:R-:W-:Y:S02]  /*6290*/  PRMT R114, RZ, 0x7610, R114 ;  /* 0x00007610ff727816 */ /* 0x000fe40000000072 */
[----:B------:R-:W-:Y:S01]  /*62a0*/  IADD3.X R75, R70, UR31, RZ, P1, !PT ;  /* 0x0000001f464b7c10 */ /* 0x000fe20008ffe4ff */
[----:B------:R1:W5:Y:S01]  /*62b0*/  @!P0 LDG.E.U8 R115, desc[UR38][R68.64] ;  /* 0x0000002644738981 */ /* 0x000362000c1e1100 */
[----:B------:R-:W-:-:S03]  /*62c0*/  PRMT R112, RZ, 0x7610, R112 ;  /* 0x00007610ff707816 */ /* 0x000fc60000000070 */
[----:B------:R1:W5:Y:S04]  /*62d0*/  @!P0 LDG.E.U8 R114, desc[UR38][R74.64] ;  /* 0x000000264a728981 */ /* 0x000368000c1e1100 */
[----:B0-----:R-:W4:Y:S01]  /*62e0*/  LDL R77, [R1+0xf8] ;  /* 0x0000f800014d7983 */ /* 0x001f220000100800 */
[----:B-1----:R-:W-:-:S03]  /*62f0*/  IADD3 R68, P1, R0, UR55, RZ ;  /* 0x0000003700447c10 */ /* 0x002fc6000ff3e0ff */
[----:B------:R0:W-:Y:S01]  /*6300*/  STL [R1], R76 ;  /* 0x0000004c01007387 */ /* 0x0001e20000100800 */
[----:B------:R-:W-:Y:S02]  /*6310*/  IADD3.X R69, R70, UR33, RZ, P1, !PT ;  /* 0x0000002146457c10 */ /* 0x000fe40008ffe4ff */
[----:B------:R-:W-:-:S03]  /*6320*/  IADD3 R74, P1, R0, UR56, RZ ;  /* 0x00000038004a7c10 */ /* 0x000fc6000ff3e0ff */
[----:B------:R2:W5:Y:S04]  /*6330*/  @!P0 LDG.E.U8 R112, desc[UR38][R68.64] ;  /* 0x0000002644708981 */ /* 0x000568000c1e1100 */
[----:B0-----:R-:W5:Y:S01]  /*6340*/  LDL R76, [R1+0xf0] ;  /* 0x0000f000014c7983 */ /* 0x001f620000100800 */
[----:B------:R-:W-:-:S03]  /*6350*/  IADD3.X R75, R70, UR34, RZ, P1, !PT ;  /* 0x00000022464b7c10 */ /* 0x000fc60008ffe4ff */
[----:B------:R0:W-:Y:S04]  /*6360*/  STL [R1+0x8], R78 ;  /* 0x0000084e01007387 */ /* 0x0001e80000100800 */
[----:B0-----:R-:W5:Y:S04]  /*6370*/  LDL R78, [R1+0xe8] ;  /* 0x0000e800014e7983 */ /* 0x001f680000100800 */
[----:B------:R0:W-:Y:S04]  /*6380*/  STL [R1+0x1d0], R63 ;  /* 0x0001d03f01007387 */ /* 0x0001e80000100800 */
[----:B0-----:R-:W5:Y:S04]  /*6390*/  LDL R63, [R1+0xf4] ;  /* 0x0000f400013f7983 */ /* 0x001f680000100800 */
[----:B------:R-:W-:Y:S04]  /*63a0*/  STL [R1+0x1d4], R125 ;  /* 0x0001d47d01007387 */ /* 0x000fe80000100800 */
[----:B------:R-:W-:Y:S04]  /*63b0*/  STL [R1+0x1d8], R124 ;  /* 0x0001d87c01007387 */ /* 0x000fe80000100800 */
[----:B------:R-:W-:Y:S04]  /*63c0*/  STL [R1+0x1dc], R122 ;  /* 0x0001dc7a01007387 */ /* 0x000fe80000100800 */
[----:B------:R0:W-:Y:S01]  /*63d0*/  STL [R1+0x1e0], R120 ;  /* 0x0001e07801007387 */ /* 0x0001e20000100800 */
[----:B------:R-:W-:-:S02]  /*63e0*/  IADD3 R72, P2, R0, UR48, RZ ;  /* 0x0000003000487c10 */ /* 0x000fc4000ff5e0ff */
[----:B------:R-:W-:Y:S01]  /*63f0*/  PRMT R119, RZ, 0x7610, R119 ;  /* 0x00007610ff777816 */ /* 0x000fe20000000077 */
[----:B------:R-:W5:Y:S01]  /*6400*/  LDL R102, [R1+0xec] ;  /* 0x0000ec0001667983 */ /* 0x000f620000100800 */
[----:B--2---:R-:W-:-:S03]  /*6410*/  IADD3 R68, P1, R0, R79, RZ ;  /* 0x0000004f00447210 */ /* 0x004fc60007f3e0ff */
[----:B0-----:R-:W2:Y:S02]  /*6420*/  LDL R120, [R1+0xc4] ;  /* 0x0000c40001787983 */ /* 0x001ea40000100800 */
[C---:B---3--:R-:W-:Y:S01]  /*6430*/  IMAD.X R69, R70.reuse, 0x1, R3, P1 ;  /* 0x0000000146457824 */ /* 0x048fe200008e0603 */
[----:B------:R-:W-:Y:S01]  /*6440*/  IADD3.X R73, R70, UR14, RZ, P2, !PT ;  /* 0x0000000e46497c10 */ /* 0x000fe200097fe4ff */
[----:B------:R-:W3:Y:S04]  /*6450*/  LDL R3, [R1+0xe4] ;  /* 0x0000e40001037983 */ /* 0x000ee80000100800 */
[----:B------:R0:W2:Y:S01]  /*6460*/  @!P0 LDG.E.U8 R119, desc[UR38][R72.64] ;  /* 0x0000002648778981 */ /* 0x0000a2000c1e1100 */
[----:B------:R-:W-:Y:S02]  /*6470*/  PRMT R116, RZ, 0x7610, R116 ;  /* 0x00007610ff747816 */ /* 0x000fe40000000074 */
[----:B------:R-:W-:Y:S01]  /*6480*/  PRMT R113, RZ, 0x7610, R113 ;  /* 0x00007610ff717816 */ /* 0x000fe20000000071 */
[----:B------:R-:W2:Y:S01]  /*6490*/  LDL R79, [R1+0xd8] ;  /* 0x0000d800014f7983 */ /* 0x000ea20000100800 */
[----:B0-----:R-:W-:-:S04]  /*64a0*/  IADD3 R72, P2, R0, UR51, RZ ;  /* 0x0000003300487c10 */ /* 0x001fc8000ff5e0ff */
[----:B------:R-:W-:-:S05]  /*64b0*/  IADD3.X R73, R70, UR29, RZ, P2, !PT ;  /* 0x0000001d46497c10 */ /* 0x000fca00097fe4ff */
[----:B------:R0:W2:Y:S01]  /*64c0*/  @!P0 LDG.E.U8 R116, desc[UR38][R72.64] ;  /* 0x0000002648748981 */ /* 0x0000a2000c1e1100 */
[----:B------:R-:W-:Y:S02]  /*64d0*/  PRMT R111, RZ, 0x7610, R111 ;  /* 0x00007610ff6f7816 */ /* 0x000fe4000000006f */
[----:B------:R-:W-:-:S04]  /*64e0*/  PRMT R110, RZ, 0x7610, R110 ;  /* 0x00007610ff6e7816 */ /* 0x000fc8000000006e */
[----:B------:R4:W2:Y:S01]  /*64f0*/  @!P0 LDG.E.U8 R111, desc[UR38][R74.64] ;  /* 0x000000264a6f8981 */ /* 0x0008a2000c1e1100 */
[----:B0-----:R-:W-:-:S04]  /*6500*/  IADD3 R72, P2, R0, UR54, RZ ;  /* 0x0000003600487c10 */ /* 0x001fc8000ff5e0ff */
[----:B------:R-:W-:-:S05]  /*6510*/  IADD3.X R73, R70, UR32, RZ, P2, !PT ;  /* 0x0000002046497c10 */ /* 0x000fca00097fe4ff */
[----:B------:R0:W2:Y:S01]  /*6520*/  @!P0 LDG.E.U8 R113, desc[UR38][R72.64] ;  /* 0x0000002648718981 */ /* 0x0000a2000c1e1100 */
[----:B----4-:R-:W-:-:S03]  /*6530*/  IADD3 R74, P1, R0, R77, RZ ;  /* 0x0000004d004a7210 */ /* 0x010fc60007f3e0ff */
[----:B------:R-:W4:Y:S01]  /*6540*/  LDL R77, [R1+0xe0] ;  /* 0x0000e000014d7983 */ /* 0x000f220000100800 */
[----:B0-----:R-:W-:-:S04]  /*6550*/  IADD3 R72, P2, R0, UR57, RZ ;  /* 0x0000003900487c10 */ /* 0x001fc8000ff5e0ff */
[----:B------:R-:W-:Y:S02]  /*6560*/  IADD3.X R73, R70, UR35, RZ, P2, !PT ;  /* 0x0000002346497c10 */ /* 0x000fe400097fe4ff */
[----:B------:R-:W-:-:S03]  /*6570*/  PRMT R109, RZ, 0x7610, R109 ;  /* 0x00007610ff6d7816 */ /* 0x000fc6000000006d */
[----:B------:R5:W4:Y:S04]  /*6580*/  @!P0 LDG.E.U8 R110, desc[UR38][R72.64] ;  /* 0x00000026486e8981 */ /* 0x000b28000c1e1100 */
[----:B------:R0:W4:Y:S01]  /*6590*/  @!P0 LDG.E.U8 R109, desc[UR38][R68.64] ;  /* 0x00000026446d8981 */ /* 0x000122000c1e1100 */
[----:B-----5:R-:W-:-:S03]  /*65a0*/  IADD3 R72, P2, R0, R76, RZ ;  /* 0x0000004c00487210 */ /* 0x020fc60007f5e0ff */
[----:B------:R-:W5:Y:S01]  /*65b0*/  LDL R76, [R1+0xdc] ;  /* 0x0000dc00014c7983 */ /* 0x000f620000100800 */
[----:B------:R-:W-:Y:S01]  /*65c0*/  IMAD.X R75, R70, 0x1, R63, P1 ;  /* 0x00000001464b7824 */ /* 0x000fe200008e063f */
[----:B0-----:R-:W-:Y:S02]  /*65d0*/  IADD3 R68, P1, R0, R78, RZ ;  /* 0x0000004e00447210 */ /* 0x001fe40007f3e0ff */
[----:B------:R-:W5:Y:S04]  /*65e0*/  LDL R63, [R1+0xd4] ;  /* 0x0000d400013f7983 */ /* 0x000f680000100800 */
[----:B------:R-:W5:Y:S01]  /*65f0*/  LDL R78, [R1+0xd0] ;  /* 0x0000d000014e7983 */ /* 0x000f620000100800 */
[----:B---3--:R-:W-:-:S03]  /*6600*/  IMAD.X R69, R70, 0x1, R3, P1 ;  /* 0x0000000146457824 */ /* 0x008fc600008e0603 */
[----:B------:R-:W3:Y:S01]  /*6610*/  LDL R3, [R1+0xcc] ;  /* 0x0000cc0001037983 */ /* 0x000ee20000100800 */
[----:B------:R-:W-:Y:S01]  /*6620*/  PRMT R108, RZ, 0x7610, R108 ;  /* 0x00007610ff6c7816 */ /* 0x000fe2000000006c */
[----:B------:R-:W-:Y:S01]  /*6630*/  IMAD.X R73, R70, 0x1, R102, P2 ;  /* 0x0000000146497824 */ /* 0x000fe200010e0666 */
[----:B------:R-:W-:Y:S01]  /*6640*/  PRMT R107, RZ, 0x7610, R107 ;  /* 0x00007610ff6b7816 */ /* 0x000fe2000000006b */
[----:B------:R-:W3:Y:S04]  /*6650*/  LDL R102, [R1+0xbc] ;  /* 0x0000bc0001667983 */ /* 0x000ee80000100800 */
[----:B------:R-:W3:Y:S01]  /*6660*/  @!P0 LDG.E.U8 R108, desc[UR38][R74.64] ;  /* 0x000000264a6c8981 */ /* 0x000ee2000c1e1100 */
[----:B------:R-:W-:-:S03]  /*6670*/  PRMT R106, RZ, 0x7610, R106 ;  /* 0x00007610ff6a7816 */ /* 0x000fc6000000006a */
[----:B------:R2:W3:Y:S04]  /*6680*/  @!P0 LDG.E.U8 R107, desc[UR38][R72.64] ;  /* 0x00000026486b8981 */ /* 0x0004e8000c1e1100 */
[----:B------:R0:W3:Y:S01]  /*6690*/  @!P0 LDG.E.U8 R106, desc[UR38][R68.64] ;  /* 0x00000026446a8981 */ /* 0x0000e2000c1e1100 */
[----:B--2---:R-:W-:-:S03]  /*66a0*/  IADD3 R72, P2, R0, R79, RZ ;  /* 0x0000004f00487210 */ /* 0x004fc60007f5e0ff */
[----:B------:R-:W2:Y:S01]  /*66b0*/  LDL R79, [R1+0xb4] ;  /* 0x0000b400014f7983 */ /* 0x000ea20000100800 */
[----:B----4-:R-:W-:-:S03]  /*66c0*/  IADD3 R74, P1, R0, R77, RZ ;  /* 0x0000004d004a7210 */ /* 0x010fc60007f3e0ff */
[----:B------:R-:W4:Y:S02]  /*66d0*/  LDL R77, [R1+0xc8] ;  /* 0x0000c800014d7983 */ /* 0x000f240000100800 */
[C---:B-----5:R-:W-:Y:S02]  /*66e0*/  IMAD.X R75, R70.reuse, 0x1, R76, P1 ;  /* 0x00000001464b7824 */ /* 0x060fe400008e064c */
[----:B------:R-:W5:Y:S01]  /*66f0*/  LDL R76, [R1+0xc0] ;  /* 0x0000c000014c7983 */ /* 0x000f620000100800 */
[----:B------:R-:W-:-:S03]  /*6700*/  IMAD.X R73, R70, 0x1, R63, P2 ;  /* 0x0000000146497824 */ /* 0x000fc600010e063f */
[----:B------:R-:W2:Y:S01]  /*6710*/  LDL R63, [R1+0xb8] ;  /* 0x0000b800013f7983 */ /* 0x000ea20000100800 */
[----:B0-----:R-:W-:-:S03]  /*6720*/  IADD3 R68, P1, R0, R78, RZ ;  /* 0x0000004e00447210 */ /* 0x001fc60007f3e0ff */
[----:B------:R-:W2:Y:S02]  /*6730*/  LDL R78, [R1+0xac] ;  /* 0x0000ac00014e7983 */ /* 0x000ea40000100800 */
[----:B---3--:R-:W-:Y:S02]  /*6740*/  IMAD.X R69, R70, 0x1, R3, P1 ;  /* 0x0000000146457824 */ /* 0x008fe400008e0603 */
[----:B------:R-:W3:Y:S01]  /*6750*/  LDL R3, [R1+0xb0] ;  /* 0x0000b00001037983 */ /* 0x000ee20000100800 */
[----:B------:R-:W-:Y:S02]  /*6760*/  PRMT R105, RZ, 0x7610, R105 ;  /* 0x00007610ff697816 */ /* 0x000fe40000000069 */
[----:B------:R-:W-:Y:S02]  /*6770*/  PRMT R100, RZ, 0x7610, R100 ;  /* 0x00007610ff647816 */ /* 0x000fe40000000064 */
[----:B------:R-:W-:Y:S02]  /*6780*/  PRMT R104, RZ, 0x7610, R104 ;  /* 0x00007610ff687816 */ /* 0x000fe40000000068 */
[----:B------:R4:W3:Y:S04]  /*6790*/  @!P0 LDG.E.U8 R105, desc[UR38][R74.64] ;  /* 0x000000264a698981 */ /* 0x0008e8000c1e1100 */
[----:B------:R5:W3:Y:S01]  /*67a0*/  @!P0 LDG.E.U8 R100, desc[UR38][R68.64] ;  /* 0x0000002644648981 */ /* 0x000ae2000c1e1100 */
[----:B------:R-:W-:-:S03]  /*67b0*/  PRMT R96, RZ, 0x7610, R96 ;  /* 0x00007610ff607816 */ /* 0x000fc60000000060 */
[----:B------:R2:W3:Y:S01]  /*67c0*/  @!P0 LDG.E.U8 R104, desc[UR38][R72.64] ;  /* 0x0000002648688981 */ /* 0x0004e2000c1e1100 */
[----:B----4-:R-:W-:-:S03]  /*67d0*/  IADD3 R74, P1, R0, R77, RZ ;  /* 0x0000004d004a7210 */ /* 0x010fc60007f3e0ff */
[----:B------:R-:W4:Y:S02]  /*67e0*/  LDL R77, [R1+0xa8] ;  /* 0x0000a800014d7983 */ /* 0x000f240000100800 */
[----:B------:R-:W-:Y:S01]  /*67f0*/  IMAD.X R75, R70, 0x1, R120, P1 ;  /* 0x00000001464b7824 */ /* 0x000fe200008e0678 */
[C---:B-----5:R-:W-:Y:S02]  /*6800*/  IADD3 R68, P2, R0.reuse, R76, RZ ;  /* 0x0000004c00447210 */ /* 0x060fe40007f5e0ff */
[----:B------:R-:W5:Y:S01]  /*6810*/  LDL R76, [R1+0xa4] ;  /* 0x0000a400014c7983 */ /* 0x000f620000100800 */
[----:B--2---:R-:W-:Y:S02]  /*6820*/  IADD3 R72, P1, R0, R63, RZ ;  /* 0x0000003f00487210 */ /* 0x004fe40007f3e0ff */
[----:B------:R-:W-:Y:S01]  /*6830*/  IMAD.X R69, R70, 0x1, R102, P2 ;  /* 0x0000000146457824 */ /* 0x000fe200010e0666 */
[----:B------:R-:W2:Y:S04]  /*6840*/  LDL R63, [R1+0xa0] ;  /* 0x0000a000013f7983 */ /* 0x000ea80000100800 */
[----:B------:R3:W2:Y:S02]  /*6850*/  @!P0 LDG.E.U8 R96, desc[UR38][R68.64] ;  /* 0x0000002644608981 */ /* 0x0006a4000c1e1100 */
[----:B---3--:R-:W-:-:S02]  /*6860*/  IADD3 R68, P2, R0, R3, RZ ;  /* 0x0000000300447210 */ /* 0x008fc40007f5e0ff */
[----:B------:R-:W3:Y:S01]  /*6870*/  LDL R3, [R1+0x9c] ;  /* 0x00009c0001037983 */ /* 0x000ee20000100800 */
[----:B------:R-:W-:Y:S01]  /*6880*/  PRMT R94, RZ, 0x7610, R94 ;  /* 0x00007610ff5e7816 */ /* 0x000fe2000000005e */
[C---:B------:R-:W-:Y:S02]  /*6890*/  IMAD.X R73, R70.reuse, 0x1, R79, P1 ;  /* 0x0000000146497824 */ /* 0x040fe400008e064f */
[----:B------:R-:W-:Y:S02]  /*68a0*/  IMAD.X R69, R70, 0x1, R78, P2 ;  /* 0x0000000146457824 */ /* 0x000fe400010e064e */
[----:B------:R-:W3:Y:S01]  /*68b0*/  LDL R78, [R1+0x98] ;  /* 0x00009800014e7983 */ /* 0x000ee20000100800 */
[----:B------:R-:W-:Y:S02]  /*68c0*/  PRMT R98, RZ, 0x7610, R98 ;  /* 0x00007610ff627816 */ /* 0x000fe40000000062 */
[----:B------:R-:W-:Y:S01]  /*68d0*/  IADD3 RZ, P1, R0, R66, RZ ;  /* 0x0000004200ff7210 */ /* 0x000fe20007f3e0ff */
[----:B------:R0:W3:Y:S04]  /*68e0*/  @!P0 LDG.E.U8 R94, desc[UR38][R72.64] ;  /* 0x00000026485e8981 */ /* 0x0000e8000c1e1100 */
[----:B------:R1:W-:Y:S01]  /*68f0*/  STL [R1+0x170], R66 ;  /* 0x0001704201007387 */ /* 0x0003e20000100800 */
[----:B------:R-:W-:-:S02]  /*6900*/  PRMT R90, RZ, 0x7610, R90 ;  /* 0x00007610ff5a7816 */ /* 0x000fc4000000005a */
[C---:B------:R-:W-:Y:S01]  /*6910*/  IADD3 RZ, P2, R0.reuse, R65, RZ ;  /* 0x0000004100ff7210 */ /* 0x040fe20007f5e0ff */
[----:B------:R1:W3:Y:S01]  /*6920*/  @!P0 LDG.E.U8 R98, desc[UR38][R74.64] ;  /* 0x000000264a628981 */ /* 0x0002e2000c1e1100 */
[----:B0-----:R-:W-:-:S03]  /*6930*/  IMAD.IADD R72, R0, 0x1, R66 ;  /* 0x0000000100487824 */ /* 0x001fc600078e0242 */
[----:B-1----:R-:W3:Y:S01]  /*6940*/  LDL R66, [R1+0x94] ;  /* 0x0000940001427983 */ /* 0x002ee20000100800 */
[----:B------:R-:W-:-:S03]  /*6950*/  IMAD.IADD R74, R0, 0x1, R65 ;  /* 0x00000001004a7824 */ /* 0x000fc600078e0241 */
[----:B------:R0:W-:Y:S04]  /*6960*/  STL [R1+0x174], R65 ;  /* 0x0001744101007387 */ /* 0x0001e80000100800 */
[----:B0-----:R-:W3:Y:S01]  /*6970*/  LDL R65, [R1+0x90] ;  /* 0x0000900001417983 */ /* 0x001ee20000100800 */
[----:B----4-:R-:W-:Y:S01]  /*6980*/  IMAD.X R73, R70, 0x1, R77, P1 ;  /* 0x0000000146497824 */ /* 0x010fe200008e064d */
[----:B------:R-:W-:Y:S02]  /*6990*/  IADD3 RZ, P1, R0, R64, RZ ;  /* 0x0000004000ff7210 */ /* 0x000fe40007f3e0ff */
[----:B------:R0:W-:Y:S04]  /*69a0*/  STL [R1+0x178], R64 ;  /* 0x0001784001007387 */ /* 0x0001e80000100800 */
[----:B------:R1:W4:Y:S02]  /*69b0*/  @!P0 LDG.E.U8 R90, desc[UR38][R72.64] ;  /* 0x00000026485a8981 */ /* 0x000324000c1e1100 */
[----:B-1----:R-:W-:Y:S01]  /*69c0*/  PRMT R73, RZ, 0x7610, R73 ;  /* 0x00007610ff497816 */ /* 0x002fe20000000049 */
[----:B-----5:R-:W-:Y:S01]  /*69d0*/  IMAD.X R75, R70, 0x1, R76, P2 ;  /* 0x00000001464b7824 */ /* 0x020fe200010e064c */
[----:B------:R-:W-:Y:S01]  /*69e0*/  IADD3 RZ, P2, R0, R62, RZ ;  /* 0x0000003e00ff7210 */ /* 0x000fe20007f5e0ff */
[----:B--2---:R-:W-:-:S03]  /*69f0*/  IMAD.X R77, R70, 0x1, R63, P1 ;  /* 0x00000001464d7824 */ /* 0x004fc600008e063f */
[----:B------:R3:W2:Y:S04]  /*6a00*/  @!P0 LDG.E.U8 R73, desc[UR38][R74.64] ;  /* 0x000000264a498981 */ /* 0x0006a8000c1e1100 */
[----:B------:R-:W5:Y:S04]  /*6a10*/  LDL R63, [R1+0x8c] ;  /* 0x00008c00013f7983 */ /* 0x000f680000100800 */
[----:B------:R-:W-:Y:S01]  /*6a20*/  STL [R1+0x17c], R62 ;  /* 0x00017c3e01007387 */ /* 0x000fe20000100800 */
[----:B---3--:R-:W-:-:S03]  /*6a30*/  IMAD.X R75, R70, 0x1, R3, P2 ;  /* 0x00000001464b7824 */ /* 0x008fc600010e0603 */
[----:B------:R-:W3:Y:S01]  /*6a40*/  LDL R3, [R1+0x88] ;  /* 0x0000880001037983 */ /* 0x000ee20000100800 */
[----:B------:R-:W-:Y:S01]  /*6a50*/  PRMT R92, RZ, 0x7610, R92 ;  /* 0x00007610ff5c7816 */ /* 0x000fe2000000005c */
[C---:B------:R-:W-:Y:S01]  /*6a60*/  IMAD.IADD R76, R0.reuse, 0x1, R64 ;  /* 0x00000001004c7824 */ /* 0x040fe200078e0240 */
[----:B------:R-:W-:-:S04]  /*6a70*/  IADD3 RZ, P1, R0, R61, RZ ;  /* 0x0000003d00ff7210 */ /* 0x000fc80007f3e0ff */
[----:B------:R1:W4:Y:S01]  /*6a80*/  @!P0 LDG.E.U8 R92, desc[UR38][R68.64] ;  /* 0x00000026445c8981 */ /* 0x000322000c1e1100 */
[----:B------:R-:W-:Y:S01]  /*6a90*/  PRMT R72, RZ, 0x7610, R72 ;  /* 0x00007610ff487816 */ /* 0x000fe20000000048 */
[----:B------:R-:W-:Y:S01]  /*6aa0*/  IMAD.IADD R74, R0, 0x1, R62 ;  /* 0x00000001004a7824 */ /* 0x000fe200078e023e */
[----:B------:R-:W-:-:S04]  /*6ab0*/  PRMT R71, RZ, 0x7610, R71 ;  /* 0x00007610ff477816 */ /* 0x000fc80000000047 */
[----:B------:R0:W2:Y:S01]  /*6ac0*/  @!P0 LDG.E.U8 R72, desc[UR38][R74.64] ;  /* 0x000000264a488981 */ /* 0x0000a2000c1e1100 */
[----:B-1----:R-:W-:-:S06]  /*6ad0*/  PRMT R69, RZ, 0x7610, R69 ;  /* 0x00007610ff457816 */ /* 0x002fcc0000000045 */
[----:B------:R1:W4:Y:S01]  /*6ae0*/  @!P0 LDG.E.U8 R69, desc[UR38][R76.64] ;  /* 0x000000264c458981 */ /* 0x000322000c1e1100 */
[----:B0-----:R-:W-:Y:S02]  /*6af0*/  IMAD.IADD R74, R0, 0x1, R60 ;  /* 0x00000001004a7824 */ /* 0x001fe400078e023c */
[----:B-1----:R-:W-:Y:S01]  /*6b00*/  IMAD.X R77, R70, 0x1, R78, P1 ;  /* 0x00000001464d7824 */ /* 0x002fe200008e064e */
[----:B------:R-:W-:-:S05]  /*6b10*/  IADD3 RZ, P1, R0, R60, RZ ;  /* 0x0000003c00ff7210 */ /* 0x000fca0007f3e0ff */
[----:B------:R-:W-:Y:S01]  /*6b20*/  IMAD.X R75, R70, 0x1, R66, P1 ;  /* 0x00000001464b7824 */ /* 0x000fe200008e0642 */
[C---:B------:R-:W-:Y:S02]  /*6b30*/  IADD3 RZ, P1, R0.reuse, R59, RZ ;  /* 0x0000003b00ff7210 */ /* 0x040fe40007f3e0ff */
[----:B------:R-:W-:Y:S02]  /*6b40*/  PRMT R67, RZ, 0x7610, R67 ;  /* 0x00007610ff437816 */ /* 0x000fe40000000043 */
[----:B------:R0:W4:Y:S01]  /*6b50*/  @!P0 LDG.E.U8 R71, desc[UR38][R74.64] ;  /* 0x000000264a478981 */ /* 0x000122000c1e1100 */
[----:B------:R-:W-:Y:S01]  /*6b60*/  PRMT R68, RZ, 0x7610, R68 ;  /* 0x00007610ff447816 */ /* 0x000fe20000000044 */
[C---:B------:R-:W-:Y:S02]  /*6b70*/  IMAD.IADD R76, R0.reuse, 0x1, R61 ;  /* 0x00000001004c7824 */ /* 0x040fe400078e023d */
[----:B------:R-:W-:Y:S04]  /*6b80*/  STL [R1+0x180], R61 ;  /* 0x0001803d01007387 */ /* 0x000fe80000100800 */
[----:B------:R1:W4:Y:S01]  /*6b90*/  @!P0 LDG.E.U8 R68, desc[UR38][R76.64] ;  /* 0x000000264c448981 */ /* 0x000322000c1e1100 */
[----:B0-----:R-:W-:-:S02]  /*6ba0*/  IMAD.IADD R74, R0, 0x1, R59 ;  /* 0x00000001004a7824 */ /* 0x001fc400078e023b */
[----:B------:R-:W-:Y:S01]  /*6bb0*/  IMAD.X R75, R70, 0x1, R65, P1 ;  /* 0x00000001464b7824 */ /* 0x000fe200008e0641 */
[C---:B------:R-:W-:Y:S01]  /*6bc0*/  IADD3 RZ, P1, R0.reuse, R58, RZ ;  /* 0x0000003a00ff7210 */ /* 0x040fe20007f3e0ff */
[----:B------:R-:W-:Y:S04]  /*6bd0*/  STL [R1+0x184], R60 ;  /* 0x0001843c01007387 */ /* 0x000fe80000100800 */
[----:B------:R0:W4:Y:S01]  /*6be0*/  @!P0 LDG.E.U8 R67, desc[UR38][R74.64] ;  /* 0x000000264a438981 */ /* 0x000122000c1e1100 */
[----:B-1----:R-:W-:-:S03]  /*6bf0*/  IMAD.IADD R76, R0, 0x1, R58 ;  /* 0x00000001004c7824 */ /* 0x002fc600078e023a */
[----:B------:R-:W2:Y:S01]  /*6c00*/  LDL.LU R66, [R1+0x84] ;  /* 0x0000840001427983 */ /* 0x000ea20000300800 */
[----:B0-----:R-:W-:-:S03]  /*6c10*/  PRMT R74, RZ, 0x7610, R74 ;  /* 0x00007610ff4a7816 */ /* 0x001fc6000000004a */
[----:B------:R-:W-:Y:S04]  /*6c20*/  STL [R1+0x188], R59 ;  /* 0x0001883b01007387 */ /* 0x000fe80000100800 */
[----:B------:R-:W4:Y:S01]  /*6c30*/  LDL.LU R65, [R1+0x80] ;  /* 0x0000800001417983 */ /* 0x000f220000300800 */
[----:B-----5:R-:W-:Y:S01]  /*6c40*/  IMAD.X R77, R70, 0x1, R63, P1 ;  /* 0x00000001464d7824 */ /* 0x020fe200008e063f */
[C---:B------:R-:W-:Y:S02]  /*6c50*/  IADD3 RZ, P1, R0.reuse, R57, RZ ;  /* 0x0000003900ff7210 */ /* 0x040fe40007f3e0ff */
[----:B------:R-:W-:Y:S04]  /*6c60*/  STL [R1+0x18c], R58 ;  /* 0x00018c3a01007387 */ /* 0x000fe80000100800 */
[----:B------:R-:W5:Y:S04]  /*6c70*/  LDL.LU R64, [R1+0x7c] ;  /* 0x00007c0001407983 */ /* 0x000f680000300800 */
[----:B------:R0:W5:Y:S04]  /*6c80*/  @!P0 LDG.E.U8 R74, desc[UR38][R76.64] ;  /* 0x000000264c4a8981 */ /* 0x000168000c1e1100 */
[----:B------:R1:W-:Y:S01]  /*6c90*/  STL [R1+0x190], R57 ;  /* 0x0001903901007387 */ /* 0x0003e20000100800 */
[----:B0-----:R-:W-:-:S02]  /*6ca0*/  IMAD.IADD R76, R0, 0x1, R57 ;  /* 0x00000001004c7824 */ /* 0x001fc400078e0239 */
[----:B---3--:R-:W-:Y:S02]  /*6cb0*/  IMAD.X R77, R70, 0x1, R3, P1 ;  /* 0x00000001464d7824 */ /* 0x008fe400008e0603 */
[----:B------:R-:W3:Y:S04]  /*6cc0*/  LDL R3, [R1+0x60] ;  /* 0x0000600001037983 */ /* 0x000ee80000100800 */
[----:B-1----:R-:W3:Y:S04]  /*6cd0*/  LDL.LU R57, [R1+0x64] ;  /* 0x0000640001397983 */ /* 0x002ee80000300800 */
[----:B------:R-:W3:Y:S04]  /*6ce0*/  LDL.LU R58, [R1+0x68] ;  /* 0x00006800013a7983 */ /* 0x000ee80000300800 */
[----:B------:R-:W3:Y:S04]  /*6cf0*/  LDL.LU R59, [R1+0x6c] ;  /* 0x00006c00013b7983 */ /* 0x000ee80000300800 */
[----:B------:R-:W3:Y:S04]  /*6d00*/  LDL.LU R60, [R1+0x70] ;  /* 0x00007000013c7983 */ /* 0x000ee80000300800 */
[----:B------:R-:W3:Y:S04]  /*6d10*/  LDL.LU R61, [R1+0x74] ;  /* 0x00007400013d7983 */ /* 0x000ee80000300800 */
[----:B------:R-:W3:Y:S01]  /*6d20*/  LDL.LU R62, [R1+0x78] ;  /* 0x00007800013e7983 */ /* 0x000ee20000300800 */
[----:B------:R-:W-:-:S02]  /*6d30*/  PRMT R75, RZ, 0x7610, R75 ;  /* 0x00007610ff4b7816 */ /* 0x000fc4000000004b */
[C---:B------:R-:W-:Y:S01]  /*6d40*/  IADD3 RZ, P1, R0.reuse, R56, RZ ;  /* 0x0000003800ff7210 */ /* 0x040fe20007f3e0ff */
[----:B------:R-:W-:-:S03]  /*6d50*/  IMAD.IADD R78, R0, 0x1, R56 ;  /* 0x00000001004e7824 */ /* 0x000fc600078e0238 */
[----:B------:R0:W3:Y:S04]  /*6d60*/  @!P0 LDG.E.U8 R75, desc[UR38][R76.64] ;  /* 0x000000264c4b8981 */ /* 0x0000e8000c1e1100 */
[----:B------:R1:W-:Y:S01]  /*6d70*/  STL [R1+0x194], R56 ;  /* 0x0001943801007387 */ /* 0x0003e20000100800 */
[----:B0-----:R-:W-:Y:S02]  /*6d80*/  PRMT R76, RZ, 0x7610, R76 ;  /* 0x00007610ff4c7816 */ /* 0x001fe4000000004c */
[----:B------:R-:W-:Y:S01]  /*6d90*/  PRMT R77, RZ, 0x7610, R77 ;  /* 0x00007610ff4d7816 */ /* 0x000fe2000000004d */
[----:B-1----:R-:W3:Y:S01]  /*6da0*/  LDL.LU R56, [R1+0x5c] ;  /* 0x00005c0001387983 */ /* 0x002ee20000300800 */
[----:B------:R-:W-:Y:S01]  /*6db0*/  PRMT R80, RZ, 0x7610, R80 ;  /* 0x00007610ff507816 */ /* 0x000fe20000000050 */
[----:B--2---:R-:W-:Y:S01]  /*6dc0*/  IMAD.X R79, R70, 0x1, R66, P1 ;  /* 0x00000001464f7824 */ /* 0x004fe200008e0642 */
[C---:B------:R-:W-:Y:S01]  /*6dd0*/  IADD3 RZ, P1, R0.reuse, R23, RZ ;  /* 0x0000001700ff7210 */ /* 0x040fe20007f3e0ff */
[----:B------:R0:W-:Y:S04]  /*6de0*/  STL [R1+0x198], R66 ;  /* 0x0001984201007387 */ /* 0x0001e80000100800 */
[----:B------:R1:W2:Y:S04]  /*6df0*/  @!P0 LDG.E.U8 R76, desc[UR38][R78.64] ;  /* 0x000000264e4c8981 */ /* 0x0002a8000c1e1100 */
[----:B0-----:R-:W2:Y:S01]  /*6e00*/  LDL.LU R66, [R1+0x58] ;  /* 0x0000580001427983 */ /* 0x001ea20000300800 */
[----:B-1----:R-:W-:-:S03]  /*6e10*/  IMAD.IADD R78, R0, 0x1, R23 ;  /* 0x00000001004e7824 */ /* 0x002fc600078e0217 */
[----:B------:R-:W-:Y:S01]  /*6e20*/  STL [R1+0x19c], R23 ;  /* 0x00019c1701007387 */ /* 0x000fe20000100800 */
[----:B----4-:R-:W-:Y:S01]  /*6e30*/  IMAD.X R79, R70, 0x1, R65, P1 ;  /* 0x00000001464f7824 */ /* 0x010fe200008e0641 */
[C---:B------:R-:W-:Y:S02]  /*6e40*/  IADD3 RZ, P1, R0.reuse, R22, RZ ;  /* 0x0000001600ff7210 */ /* 0x040fe40007f3e0ff */
[----:B------:R-:W-:Y:S04]  /*6e50*/  STL [R1+0x1a0], R65 ;  /* 0x0001a04101007387 */ /* 0x000fe80000100800 */
[----:B------:R0:W-:Y:S04]  /*6e60*/  STL [R1+0x1a4], R22 ;  /* 0x0001a41601007387 */ /* 0x0001e80000100800 */
[----:B-----5:R-:W-:Y:S04]  /*6e70*/  STL [R1+0x1a8], R64 ;  /* 0x0001a84001007387 */ /* 0x020fe80000100800 */
[----:B------:R1:W4:Y:S04]  /*6e80*/  @!P0 LDG.E.U8 R77, desc[UR38][R78.64] ;  /* 0x000000264e4d8981 */ /* 0x000328000c1e1100 */
[----:B------:R-:W-:Y:S01]  /*6e90*/  STL [R1+0x1ac], R21 ;  /* 0x0001ac1501007387 */ /* 0x000fe20000100800 */
[----:B------:R-:W-:Y:S01]  /*6ea0*/  PRMT R89, RZ, 0x7610, R89 ;  /* 0x00007610ff597816 */ /* 0x000fe20000000059 */
[----:B-1----:R-:W-:-:S02]  /*6eb0*/  IMAD.IADD R78, R0, 0x1, R22 ;  /* 0x00000001004e7824 */ /* 0x002fc400078e0216 */
[----:B------:R-:W-:Y:S01]  /*6ec0*/  IMAD.X R79, R70, 0x1, R64, P1 ;  /* 0x00000001464f7824 */ /* 0x000fe200008e0640 */
[----:B------:R-:W-:-:S04]  /*6ed0*/  IADD3 RZ, P1, R0, R21, RZ ;  /* 0x0000001500ff7210 */ /* 0x000fc80007f3e0ff */
[----:B------:R1:W5:Y:S01]  /*6ee0*/  @!P0 LDG.E.U8 R80, desc[UR38][R78.64] ;  /* 0x000000264e508981 */ /* 0x000362000c1e1100 */
[----:B------:R-:W-:Y:S01]  /*6ef0*/  PRMT R91, RZ, 0x7610, R91 ;  /* 0x00007610ff5b7816 */ /* 0x000fe2000000005b */
[----:B-1----:R-:W-:Y:S02]  /*6f00*/  IMAD.IADD R78, R0, 0x1, R21 ;  /* 0x00000001004e7824 */ /* 0x002fe400078e0215 */
[----:B---3--:R-:W-:Y:S04]  /*6f10*/  STL [R1+0x1b0], R62 ;  /* 0x0001b03e01007387 */ /* 0x008fe80000100800 */
[----:B------:R-:W-:Y:S04]  /*6f20*/  STL [R1+0x1b4], R20 ;  /* 0x0001b41401007387 */ /* 0x000fe80000100800 */
[----:B------:R-:W-:Y:S01]  /*6f30*/  STL [R1+0x1b8], R61 ;  /* 0x0001b83d01007387 */ /* 0x000fe20000100800 */
[----:B------:R-:W-:-:S03]  /*6f40*/  IMAD.X R79, R70, 0x1, R62, P1 ;  /* 0x00000001464f7824 */ /* 0x000fc600008e063e */
[----:B------:R-:W-:Y:S01]  /*6f50*/  STL [R1+0x1bc], R19 ;  /* 0x0001bc1301007387 */ /* 0x000fe20000100800 */
[----:B------:R-:W-:-:S03]  /*6f60*/  IADD3 RZ, P1, R0, R20, RZ ;  /* 0x0000001400ff7210 */ /* 0x000fc60007f3e0ff */
[----:B------:R1:W-:Y:S04]  /*6f70*/  STL [R1+0x1c0], R60 ;  /* 0x0001c03c01007387 */ /* 0x0003e80000100800 */
[----:B0-----:R-:W3:Y:S04]  /*6f80*/  LDL.LU R22, [R1+0x48] ;  /* 0x0000480001167983 */ /* 0x001ee80000300800 */
[----:B------:R-:W4:Y:S04]  /*6f90*/  LDL.LU R65, [R1+0x50] ;  /* 0x0000500001417983 */ /* 0x000f280000300800 */
[----:B------:R-:W5:Y:S04]  /*6fa0*/  LDL.LU R23, [R1+0x54] ;  /* 0x0000540001177983 */ /* 0x000f680000300800 */
[----:B------:R0:W3:Y:S04]  /*6fb0*/  @!P0 LDG.E.U8 R89, desc[UR38][R78.64] ;  /* 0x000000264e598981 */ /* 0x0000e8000c1e1100 */
[----:B------:R-:W3:Y:S04]  /*6fc0*/  LDL.LU R122, [R1+0x1c] ;  /* 0x00001c00017a7983 */ /* 0x000ee80000300800 */
[----:B------:R-:W3:Y:S01]  /*6fd0*/  LDL.LU R124, [R1+0x24] ;  /* 0x00002400017c7983 */ /* 0x000ee20000300800 */
[----:B0-----:R-:W-:-:S02]  /*6fe0*/  IMAD.IADD R78, R0, 0x1, R20 ;  /* 0x00000001004e7824 */ /* 0x001fc400078e0214 */
[----:B------:R-:W-:Y:S01]  /*6ff0*/  IMAD.X R79, R70, 0x1, R61, P1 ;  /* 0x00000001464f7824 */ /* 0x000fe200008e063d */
[----:B------:R-:W-:-:S04]  /*7000*/  IADD3 RZ, P1, R0, R19, RZ ;  /* 0x0000001300ff7210 */ /* 0x000fc80007f3e0ff */
[----:B------:R0:W3:Y:S02]  /*7010*/  @!P0 LDG.E.U8 R91, desc[UR38][R78.64] ;  /* 0x000000264e5b8981 */ /* 0x0000e4000c1e1100 */
[----:B0-----:R-:W-:Y:S02]  /*7020*/  IMAD.X R79, R70, 0x1, R60, P1 ;  /* 0x00000001464f7824 */ /* 0x001fe400008e063c */
[----:B------:R-:W-:Y:S01]  /*7030*/  IMAD.IADD R78, R0, 0x1, R19 ;  /* 0x00000001004e7824 */ /* 0x000fe200078e0213 */
[----:B-1----:R-:W3:Y:S04]  /*7040*/  LDL.LU R60, [R1+0x20] ;  /* 0x00002000013c7983 */ /* 0x002ee80000300800 */
[----:B------:R-:W3:Y:S04]  /*7050*/  LDL.LU R19, [R1+0x28] ;  /* 0x0000280001137983 */ /* 0x000ee80000300800 */
[----:B------:R-:W3:Y:S04]  /*7060*/  LDL.LU R61, [R1+0x2c] ;  /* 0x00002c00013d7983 */ /* 0x000ee80000300800 */
[----:B------:R-:W3:Y:S04]  /*7070*/  LDL.LU R20, [R1+0x30] ;  /* 0x0000300001147983 */ /* 0x000ee80000300800 */
[----:B------:R-:W3:Y:S04]  /*7080*/  LDL.LU R62, [R1+0x34] ;  /* 0x00003400013e7983 */ /* 0x000ee80000300800 */
[----:B------:R-:W3:Y:S04]  /*7090*/  LDL.LU R21, [R1+0x38] ;  /* 0x0000380001157983 */ /* 0x000ee80000300800 */
[----:B------:R-:W3:Y:S01]  /*70a0*/  LDL.LU R64, [R1+0x44] ;  /* 0x0000440001407983 */ /* 0x000ee20000300800 */
[----:B------:R-:W0:Y:S01]  /*70b0*/  S2R R63, SR_TID.X ;  /* 0x00000000003f7919 */ /* 0x000e220000002100 */
[----:B------:R-:W1:Y:S01]  /*70c0*/  S2R R103, SR_TID.X ;  /* 0x0000000000677919 */ /* 0x000e620000002100 */
[----:B------:R-:W-:-:S02]  /*70d0*/  PRMT R93, RZ, 0x7610, R93 ;  /* 0x00007610ff5d7816 */ /* 0x000fc4000000005d */
[----:B------:R-:W-:Y:S01]  /*70e0*/  IADD3 RZ, P1, R0, R18, RZ ;  /* 0x0000001200ff7210 */ /* 0x000fe20007f3e0ff */
[----:B------:R-:W3:Y:S01]  /*70f0*/  LDL.LU R125, [R1+0x14] ;  /* 0x00001400017d7983 */ /* 0x000ee20000300800 */
[----:B------:R-:W-:-:S03]  /*7100*/  PRMT R95, RZ, 0x7610, R95 ;  /* 0x00007610ff5f7816 */ /* 0x000fc6000000005f */
[----:B------:R2:W3:Y:S01]  /*7110*/  @!P0 LDG.E.U8 R93, desc[UR38][R78.64] ;  /* 0x000000264e5d8981 */ /* 0x0004e2000c1e1100 */
[----:B------:R-:W-:Y:S01]  /*7120*/  PRMT R97, RZ, 0x7610, R97 ;  /* 0x00007610ff617816 */ /* 0x000fe20000000061 */
[----:B--2---:R-:W-:Y:S02]  /*7130*/  IMAD.IADD R78, R0, 0x1, R18 ;  /* 0x00000001004e7824 */ /* 0x004fe400078e0212 */
[----:B------:R-:W-:Y:S01]  /*7140*/  IMAD.X R79, R70, 0x1, R59, P1 ;  /* 0x00000001464f7824 */ /* 0x000fe200008e063b */
[----:B------:R-:W-:-:S04]  /*7150*/  IADD3 RZ, P1, R0, R17, RZ ;  /* 0x0000001100ff7210 */ /* 0x000fc80007f3e0ff */
[----:B------:R2:W3:Y:S01]  /*7160*/  @!P0 LDG.E.U8 R95, desc[UR38][R78.64] ;  /* 0x000000264e5f8981 */ /* 0x0004e2000c1e1100 */
[----:B------:R-:W-:Y:S01]  /*7170*/  PRMT R99, RZ, 0x7610, R99 ;  /* 0x00007610ff637816 */ /* 0x000fe20000000063 */
[----:B0-----:R-:W-:Y:S02]  /*7180*/  IMAD.SHL.U32 R102, R63, 0x10, RZ ;  /* 0x000000103f667824 */ /* 0x001fe400078e00ff */
[----:B--2---:R-:W-:Y:S02]  /*7190*/  IMAD.IADD R78, R0, 0x1, R17 ;  /* 0x00000001004e7824 */ /* 0x004fe400078e0211 */
[----:B------:R-:W-:Y:S01]  /*71a0*/  IMAD.X R79, R70, 0x1, R58, P1 ;  /* 0x00000001464f7824 */ /* 0x000fe200008e063a */
[----:B------:R-:W-:-:S04]  /*71b0*/  IADD3 RZ, P1, R0, R16, RZ ;  /* 0x0000001000ff7210 */ /* 0x000fc80007f3e0ff */
[----:B------:R0:W2:Y:S01]  /*71c0*/  @!P0 LDG.E.U8 R97, desc[UR38][R78.64] ;  /* 0x000000264e618981 */ /* 0x0000a2000c1e1100 */
[----:B------:R-:W-:Y:S01]  /*71d0*/  LOP3.LUT R102, R102, 0x70, RZ, 0xc0, !PT ;  /* 0x0000007066667812 */ /* 0x000fe200078ec0ff */
[----:B0-----:R-:W-:Y:S02]  /*71e0*/  IMAD.IADD R78, R0, 0x1, R16 ;  /* 0x00000001004e7824 */ /* 0x001fe400078e0210 */
[----:B------:R-:W-:Y:S01]  /*71f0*/  IMAD.X R79, R70, 0x1, R57, P1 ;  /* 0x00000001464f7824 */ /* 0x000fe200008e0639 */
[----:B------:R-:W-:-:S04]  /*7200*/  IADD3 RZ, P1, R0, R15, RZ ;  /* 0x0000000f00ff7210 */ /* 0x000fc80007f3e0ff */
[----:B------:R0:W2:Y:S01]  /*7210*/  @!P0 LDG.E.U8 R99, desc[UR38][R78.64] ;  /* 0x000000264e638981 */ /* 0x0000a2000c1e1100 */
[----:B-1----:R-:W-:Y:S02]  /*7220*/  SHF.R.U32.HI R103, RZ, 0x6, R103 ;  /* 0x00000006ff677819 */ /* 0x002fe40000011667 */
[----:B------:R-:W-:Y:S02]  /*7230*/  PRMT R101, RZ, 0x7610, R101 ;  /* 0x00007610ff657816 */ /* 0x000fe40000000065 */
[----:B0-----:R-:W-:Y:S01]  /*7240*/  LOP3.LUT R78, R63, 0x3f, RZ, 0xc0, !PT ;  /* 0x0000003f3f4e7812 */ /* 0x001fe200078ec0ff */
[----:B------:R-:W-:Y:S01]  /*7250*/  IMAD.X R79, R70, 0x1, R3, P1 ;  /* 0x00000001464f7824 */ /* 0x000fe200008e0603 */
[----:B------:R-:W-:Y:S01]  /*7260*/  SGXT.U32 R103, R103, 0x3 ;  /* 0x000000036767781a */ /* 0x000fe20000000000 */
[----:B------:R-:W2:Y:S02]  /*7270*/  LDL.LU R63, [R1+0xc] ;  /* 0x00000c00013f7983 */ /* 0x000ea40000300800 */
[----:B------:R-:W-:Y:S01]  /*7280*/  IMAD R102, R78, 0x80, R102 ;  /* 0x000000804e667824 */ /* 0x000fe200078e0266 */
[C---:B------:R-:W-:Y:S01]  /*7290*/  IADD3 RZ, P1, R0.reuse, R14, RZ ;  /* 0x0000000e00ff7210 */ /* 0x040fe20007f3e0ff */
[----:B------:R-:W-:-:S03]  /*72a0*/  IMAD.IADD R78, R0, 0x1, R15 ;  /* 0x00000001004e7824 */ /* 0x000fc600078e020f */
[----:B------:R-:W-:Y:S02]  /*72b0*/  LOP3.LUT R102, R102, R103, RZ, 0xfc, !PT ;  /* 0x0000006766667212 */ /* 0x000fe400078efcff */
[----:B------:R0:W2:Y:S01]  /*72c0*/  @!P0 LDG.E.U8 R101, desc[UR38][R78.64] ;  /* 0x000000264e658981 */ /* 0x0000a2000c1e1100 */
[----:B------:R-:W-:-:S03]  /*72d0*/  PRMT R103, RZ, 0x7610, R103 ;  /* 0x00007610ff677816 */ /* 0x000fc60000000067 */
[----:B------:R1:W-:Y:S01]  /*72e0*/  STS.U8 [R102+UR58+0x8000], R88 ;  /* 0x0080005866007988 */ /* 0x0003e2000800003a */
[----:B0-----:R-:W-:Y:S02]  /*72f0*/  IMAD.IADD R78, R0, 0x1, R14 ;  /* 0x00000001004e7824 */ /* 0x001fe400078e020e */
[----:B------:R-:W-:Y:S01]  /*7300*/  IMAD.X R79, R70, 0x1, R56, P1 ;  /* 0x00000001464f7824 */ /* 0x000fe200008e0638 */
[----:B------:R-:W-:Y:S02]  /*7310*/  IADD3 RZ, P1, R0, R13, RZ ;  /* 0x0000000d00ff7210 */ /* 0x000fe40007f3e0ff */
[----:B-1----:R-:W-:Y:S02]  /*7320*/  PRMT R88, RZ, 0x7610, R88 ;  /* 0x00007610ff587816 */ /* 0x002fe40000000058 */
[----:B------:R0:W2:Y:S01]  /*7330*/  @!P0 LDG.E.U8 R103, desc[UR38][R78.64] ;  /* 0x000000264e678981 */ /* 0x0000a2000c1e1100 */
[----:B------:R-:W-:-:S03]  /*7340*/  LOP3.LUT R3, R102, 0x10, RZ, 0x3c, !PT ;  /* 0x0000001066037812 */ /* 0x000fc600078e3cff */
[----:B------:R1:W-:Y:S01]  /*7350*/  STS.U8 [R102+UR58+0x8008], R86 ;  /* 0x0080085666007988 */ /* 0x0003e2000800003a */
[----:B0-----:R-:W-:Y:S02]  /*7360*/  IMAD.IADD R78, R0, 0x1, R13 ;  /* 0x00000001004e7824 */ /* 0x001fe400078e020d */
[----:B------:R-:W-:Y:S01]  /*7370*/  IMAD.X R79, R70, 0x1, R66, P1 ;  /* 0x00000001464f7824 */ /* 0x000fe200008e0642 */
[C---:B------:R-:W-:Y:S02]  /*7380*/  IADD3 RZ, P1, R0.reuse, R12, RZ ;  /* 0x0000000c00ff7210 */ /* 0x040fe40007f3e0ff */
[----:B-1----:R-:W-:Y:S02]  /*7390*/  PRMT R86, RZ, 0x7610, R86 ;  /* 0x00007610ff567816 */ /* 0x002fe40000000056 */
[----:B------:R0:W2:Y:S04]  /*73a0*/  @!P0 LDG.E.U8 R88, desc[UR38][R78.64] ;  /* 0x000000264e588981 */ /* 0x0000a8000c1e1100 */
[----:B------:R1:W-:Y:S01]  /*73b0*/  STS.U8 [R3+UR58+0x8000], R87 ;  /* 0x0080005703007988 */ /* 0x0003e2000800003a */
[----:B0-----:R-:W-:-:S03]  /*73c0*/  IMAD.IADD R78, R0, 0x1, R12 ;  /* 0x00000001004e7824 */ /* 0x001fc600078e020c */
[----:B------:R0:W-:Y:S01]  /*73d0*/  STS.U8 [R3+UR58+0x8008], R85 ;  /* 0x0080085503007988 */ /* 0x0001e2000800003a */
[----:B-1----:R-:W-:Y:S02]  /*73e0*/  LOP3.LUT R87, R102, 0x20, RZ, 0x3c, !PT ;  /* 0x0000002066577812 */ /* 0x002fe400078e3cff */
[----:B0-----:R-:W-:-:S03]  /*73f0*/  PRMT R85, RZ, 0x7610, R85 ;  /* 0x00007610ff557816 */ /* 0x001fc60000000055 */
[----:B------:R0:W-:Y:S04]  /*7400*/  STS.U8 [R87+UR58+0x8000], R84 ;  /* 0x0080005457007988 */ /* 0x0001e8000800003a */
[----:B------:R1:W-:Y:S01]  /*7410*/  STS.U8 [R87+UR58+0x8008], R83 ;  /* 0x0080085357007988 */ /* 0x0003e2000800003a */
[----:B0-----:R-:W-:Y:S02]  /*7420*/  PRMT R84, RZ, 0x7610, R84 ;  /* 0x00007610ff547816 */ /* 0x001fe40000000054 */
[----:B-1----:R-:W-:Y:S02]  /*7430*/  PRMT R83, RZ, 0x7610, R83 ;  /* 0x00007610ff537816 */ /* 0x002fe40000000053 */
[----:B------:R-:W-:-:S05]  /*7440*/  LOP3.LUT R87, R102, 0x30, RZ, 0x3c, !PT ;  /* 0x0000003066577812 */ /* 0x000fca00078e3cff */
[----:B------:R0:W-:Y:S04]  /*7450*/  STS.U8 [R87+UR58+0x8000], R82 ;  /* 0x0080005257007988 */ /* 0x0001e8000800003a */
[----:B------:R1:W-:Y:S01]  /*7460*/  STS.U8 [R87+UR58+0x8008], R81 ;  /* 0x0080085157007988 */ /* 0x0003e2000800003a */
[----:B0-----:R-:W-:Y:S02]  /*7470*/  PRMT R82, RZ, 0x7610, R82 ;  /* 0x00007610ff527816 */ /* 0x001fe40000000052 */
[----:B-1----:R-:W-:Y:S02]  /*7480*/  PRMT R81, RZ, 0x7610, R81 ;  /* 0x00007610ff517816 */ /* 0x002fe40000000051 */
[----:B------:R-:W-:Y:S02]  /*7490*/  LOP3.LUT R3, R102, 0x40, RZ, 0x3c, !PT ;  /* 0x0000004066037812 */ /* 0x000fe400078e3cff */
[----:B------:R-:W-:-:S03]  /*74a0*/  PRMT R87, RZ, 0x7610, R87 ;  /* 0x00007610ff577816 */ /* 0x000fc60000000057 */
[----:B------:R0:W-:Y:S04]  /*74b0*/  STS.U8 [R3+UR58+0x8000], R121 ;  /* 0x0080007903007988 */ /* 0x0001e8000800003a */
[----:B------:R1:W-:Y:S01]  /*74c0*/  STS.U8 [R3+UR58+0x8008], R123 ;  /* 0x0080087b03007988 */ /* 0x0003e2000800003a */
[----:B0-----:R-:W-:-:S03]  /*74d0*/  PRMT R121, RZ, 0x7610, R121 ;  /* 0x00007610ff797816 */ /* 0x001fc60000000079 */
[----:B-1----:R-:W2:Y:S01]  /*74e0*/  LDL.LU R3, [R1+0x4] ;  /* 0x0000040001037983 */ /* 0x002ea20000300800 */
[----:B-----5:R-:W-:Y:S01]  /*74f0*/  IMAD.X R79, R70, 0x1, R23, P1 ;  /* 0x00000001464f7824 */ /* 0x020fe200008e0617 */
[----:B------:R-:W-:-:S04]  /*7500*/  IADD3 RZ, P1, R0, R11, RZ ;  /* 0x0000000b00ff7210 */ /* 0x000fc80007f3e0ff */
[----:B------:R0:W5:Y:S02]  /*7510*/  @!P0 LDG.E.U8 R86, desc[UR38][R78.64] ;  /* 0x000000264e568981 */ /* 0x000164000c1e1100 */
[----:B0-----:R-:W-:Y:S02]  /*7520*/  IMAD.IADD R78, R0, 0x1, R11 ;  /* 0x00000001004e7824 */ /* 0x001fe400078e020b */
[----:B----4-:R-:W-:Y:S01]  /*7530*/  IMAD.X R79, R70, 0x1, R65, P1 ;  /* 0x00000001464f7824 */ /* 0x010fe200008e0641 */
[----:B------:R-:W-:-:S04]  /*7540*/  IADD3 RZ, P1, R0, R10, RZ ;  /* 0x0000000a00ff7210 */ /* 0x000fc80007f3e0ff */
[----:B------:R0:W4:Y:S02]  /*7550*/  @!P0 LDG.E.U8 R85, desc[UR38][R78.64] ;  /* 0x000000264e558981 */ /* 0x000124000c1e1100 */
[----:B0-----:R-:W-:Y:S02]  /*7560*/  IMAD.IADD R78, R0, 0x1, R10 ;  /* 0x00000001004e7824 */ /* 0x001fe400078e020a */
[----:B---3--:R-:W-:Y:S01]  /*7570*/  IMAD.X R79, R70, 0x1, R22, P1 ;  /* 0x00000001464f7824 */ /* 0x008fe200008e0616 */
[----:B------:R-:W-:-:S04]  /*7580*/  IADD3 RZ, P1, R0, R9, RZ ;  /* 0x0000000900ff7210 */ /* 0x000fc80007f3e0ff */
[----:B------:R0:W3:Y:S02]  /*7590*/  @!P0 LDG.E.U8 R84, desc[UR38][R78.64] ;  /* 0x000000264e548981 */ /* 0x0000e4000c1e1100 */
[----:B0-----:R-:W-:Y:S02]  /*75a0*/  IMAD.IADD R78, R0, 0x1, R9 ;  /* 0x00000001004e7824 */ /* 0x001fe400078e0209 */
[----:B------:R-:W-:Y:S01]  /*75b0*/  IMAD.X R79, R70, 0x1, R64, P1 ;  /* 0x00000001464f7824 */ /* 0x000fe200008e0640 */
[----:B------:R-:W-:-:S04]  /*75c0*/  IADD3 RZ, P1, R0, R8, RZ ;  /* 0x0000000800ff7210 */ /* 0x000fc80007f3e0ff */
[----:B------:R0:W4:Y:S02]  /*75d0*/  @!P0 LDG.E.U8 R83, desc[UR38][R78.64] ;  /* 0x000000264e538981 */ /* 0x000124000c1e1100 */
        /* <DEDUP_REMOVED lines=13> */
[----:B------:R-:W-:-:S05]  /*76b0*/  IMAD.X R79, R70, 0x1, R61, P1 ;  /* 0x00000001464f7824 */ /* 0x000fca00008e063d */
[----:B------:R0:W4:Y:S04]  /*76c0*/  @!P0 LDG.E.U8 R121, desc[UR38][R78.64] ;  /* 0x000000264e798981 */ /* 0x000128000c1e1100 */
[----:B------:R-:W2:Y:S01]  /*76d0*/  LDL.LU R79, [R1+0x18] ;  /* 0x00001800014f7983 */ /* 0x000ea20000300800 */
[----:B------:R-:W-:Y:S02]  /*76e0*/  LOP3.LUT R120, R102, 0x50, RZ, 0x3c, !PT ;  /* 0x0000005066787812 */ /* 0x000fe400078e3cff */
[C---:B------:R-:W-:Y:S01]  /*76f0*/  IADD3 RZ, P1, R0.reuse, R4, RZ ;  /* 0x0000000400ff7210 */ /* 0x040fe20007f3e0ff */
[----:B0-----:R-:W-:Y:S01]  /*7700*/  IMAD.IADD R78, R0, 0x1, R4 ;  /* 0x00000001004e7824 */ /* 0x001fe200078e0204 */
[----:B------:R-:W-:Y:S01]  /*7710*/  PRMT R123, RZ, 0x7610, R123 ;  /* 0x00007610ff7b7816 */ /* 0x000fe2000000007b */
[----:B--2---:R0:W-:Y:S02]  /*7720*/  STS.U8 [R120+UR58+0x8000], R79 ;  /* 0x0080004f78007988 */ /* 0x0041e4000800003a */
[----:B0-----:R-:W-:Y:S01]  /*7730*/  IMAD.X R79, R70, 0x1, R19, P1 ;  /* 0x00000001464f7824 */ /* 0x001fe200008e0613 */
[----:B------:R-:W-:-:S04]  /*7740*/  IADD3 RZ, P1, R0, R2, RZ ;  /* 0x0000000200ff7210 */ /* 0x000fc80007f3e0ff */
[----:B------:R0:W2:Y:S02]  /*7750*/  @!P0 LDG.E.U8 R123, desc[UR38][R78.64] ;  /* 0x000000264e7b8981 */ /* 0x0000a4000c1e1100 */
[----:B0-----:R-:W-:Y:S01]  /*7760*/  IMAD.X R79, R70, 0x1, R60, P1 ;  /* 0x00000001464f7824 */ /* 0x001fe200008e063c */
[----:B------:R-:W-:Y:S01]  /*7770*/  PRMT R70, RZ, 0x7610, R70 ;  /* 0x00007610ff467816 */ /* 0x000fe20000000046 */
[----:B------:R-:W-:-:S05]  /*7780*/  IMAD.IADD R78, R0, 0x1, R2 ;  /* 0x00000001004e7824 */ /* 0x000fca00078e0202 */
[----:B------:R0:W2:Y:S04]  /*7790*/  @!P0 LDG.E.U8 R70, desc[UR38][R78.64] ;  /* 0x000000264e468981 */ /* 0x0000a8000c1e1100 */
[----:B------:R-:W5:Y:S04]  /*77a0*/  LDL.LU R78, [R1+0x4c] ;  /* 0x00004c00014e7983 */ /* 0x000f680000300800 */
[----:B------:R-:W3:Y:S04]  /*77b0*/  LDL.LU R79, [R1+0x3c] ;  /* 0x00003c00014f7983 */ /* 0x000ee80000300800 */
[----:B-----5:R0:W-:Y:S02]  /*77c0*/  STS.U8 [R120+UR58+0x8008], R78 ;  /* 0x0080084e78007988 */ /* 0x0201e4000800003a */
[----:B0-----:R-:W-:-:S02]  /*77d0*/  LOP3.LUT R78, R102, 0x60, RZ, 0x3c, !PT ;  /* 0x00000060664e7812 */ /* 0x001fc400078e3cff */
[----:B------:R-:W5:Y:S04]  /*77e0*/  LDL.LU R120, [R1+0x1e0] ;  /* 0x0001e00001787983 */ /* 0x000f680000300800 */
[----:B------:R0:W-:Y:S04]  /*77f0*/  STS.U8 [R78+UR58+0x8000], R122 ;  /* 0x0080007a4e007988 */ /* 0x0001e8000800003a */
[----:B---3--:R1:W-:Y:S04]  /*7800*/  STS.U8 [R78+UR58+0x8008], R79 ;  /* 0x0080084f4e007988 */ /* 0x0083e8000800003a */
[----:B0-----:R-:W3:Y:S04]  /*7810*/  LDL.LU R122, [R1+0x1dc] ;  /* 0x0001dc00017a7983 */ /* 0x001ee80000300800 */
[----:B-1----:R-:W4:Y:S01]  /*7820*/  LDL.LU R78, [R1+0x40] ;  /* 0x00004000014e7983 */ /* 0x002f220000300800 */
[----:B------:R-:W0:Y:S01]  /*7830*/  S2R R79, SR_TID.X ;  /* 0x00000000004f7919 */ /* 0x000e220000002100 */
[----:B------:R-:W-:-:S05]  /*7840*/  LOP3.LUT R102, R102, 0x70, RZ, 0x3c, !PT ;  /* 0x0000007066667812 */ /* 0x000fca00078e3cff */
[----:B------:R1:W-:Y:S04]  /*7850*/  STS.U8 [R102+UR58+0x8000], R124 ;  /* 0x0080007c66007988 */ /* 0x0003e8000800003a */
[----:B-1----:R-:W5:Y:S04]  /*7860*/  LDL.LU R124, [R1+0x1d8] ;  /* 0x0001d800017c7983 */ /* 0x002f680000300800 */
[----:B----4-:R0:W-:Y:S02]  /*7870*/  STS.U8 [R102+UR58+0x8008], R78 ;  /* 0x0080084e66007988 */ /* 0x0101e4000800003a */
[----:B0-----:R-:W-:-:S02]  /*7880*/  LOP3.LUT R78, R79, 0x180, RZ, 0xc0, !PT ;  /* 0x000001804f4e7812 */ /* 0x001fc400078ec0ff */
[----:B------:R-:W4:Y:S02]  /*7890*/  LDL.LU R102, [R1] ;  /* 0x0000000001667983 */ /* 0x000f240000300800 */
[----:B------:R-:W-:-:S04]  /*78a0*/  SHF.R.U32.HI R78, RZ, 0x3, R78 ;  /* 0x00000003ff4e7819 */ /* 0x000fc8000001164e */
[----:B------:R-:W-:-:S05]  /*78b0*/  LOP3.LUT R78, R78, 0x1ff, R79, 0x78, !PT ;  /* 0x000001ff4e4e7812 */ /* 0x000fca00078e784f */
[----:B------:R0:W-:Y:S04]  /*78c0*/  STS.U8 [R78+UR58], R125 ;  /* 0x0000007d4e007988 */ /* 0x0001e8000800003a */
[----:B0-----:R-:W2:Y:S04]  /*78d0*/  LDL.LU R125, [R1+0x1d4] ;  /* 0x0001d400017d7983 */ /* 0x001ea80000300800 */
[----:B------:R0:W-:Y:S04]  /*78e0*/  STS.U8 [R78+UR58+0x400], R63 ;  /* 0x0004003f4e007988 */ /* 0x0001e8000800003a */
[----:B------:R1:W-:Y:S04]  /*78f0*/  STS.U8 [R78+UR58+0x800], R3 ;  /* 0x000800034e007988 */ /* 0x0003e8000800003a */
[----:B0-----:R-:W5:Y:S04]  /*7900*/  LDL.LU R63, [R1+0x1d0] ;  /* 0x0001d000013f7983 */ /* 0x001f680000300800 */
[----:B-1----:R-:W5:Y:S04]  /*7910*/  LDL.LU R3, [R1+0x1cc] ;  /* 0x0001cc0001037983 */ /* 0x002f680000300800 */
[----:B----4-:R0:W-:Y:S04]  /*7920*/  STS.U8 [R78+UR58+0xc00], R102 ;  /* 0x000c00664e007988 */ /* 0x0101e8000800003a */
[----:B0-----:R-:W4:Y:S04]  /*7930*/  LDL.LU R102, [R1+0x8] ;  /* 0x0000080001667983 */ /* 0x001f280000300800 */
[----:B--2---:R0:W-:Y:S04]  /*7940*/  STS.U8 [R78+UR58+0x1000], R125 ;  /* 0x0010007d4e007988 */ /* 0x0041e8000800003a */
[----:B0-----:R-:W2:Y:S04]  /*7950*/  LDL.LU R125, [R1+0x10] ;  /* 0x00001000017d7983 */ /* 0x001ea80000300800 */
[----:B------:R0:W-:Y:S04]  /*7960*/  STS.U8 [R78+UR58+0x4800], R72 ;  /* 0x004800484e007988 */ /* 0x0001e8000800003a */
[----:B------:R1:W-:Y:S01]  /*7970*/  STS.U8 [R78+UR58+0x4c00], R71 ;  /* 0x004c00474e007988 */ /* 0x0003e2000800003a */
[----:B0-----:R-:W-:-:S04]  /*7980*/  LOP3.LUT R72, R79, 0x180, RZ, 0xc0, !PT ;  /* 0x000001804f487812 */ /* 0x001fc800078ec0ff */
[----:B-1----:R-:W-:Y:S02]  /*7990*/  SHF.R.U32.HI R71, RZ, 0x3, R72 ;  /* 0x00000003ff477819 */ /* 0x002fe40000011648 */
[----:B------:R-:W2:Y:S02]  /*79a0*/  LDL R72, [R1+0x168] ;  /* 0x0001680001487983 */ /* 0x000ea40000100800 */
[----:B------:R-:W-:-:S04]  /*79b0*/  LOP3.LUT R71, R71, 0x1ff, R79, 0x78, !PT ;  /* 0x000001ff47477812 */ /* 0x000fc800078e784f */
[----:B------:R-:W-:Y:S01]  /*79c0*/  LOP3.LUT R71, R71, 0x40, RZ, 0x3c, !PT ;  /* 0x0000004047477812 */ /* 0x000fe200078e3cff */
[----:B---3--:R-:W-:Y:S01]  /*79d0*/  STS.U8 [R78+UR58+0x1400], R122 ;  /* 0x0014007a4e007988 */ /* 0x008fe2000800003a */
[----:B------:R-:W-:-:S03]  /*79e0*/  SHF.R.U32.HI R79, RZ, 0x5, R79 ;  /* 0x00000005ff4f7819 */ /* 0x000fc6000001164f */
[----:B------:R-:W-:Y:S04]  /*79f0*/  STS.U8 [R78+UR58+0x1800], R119 ;  /* 0x001800774e007988 */ /* 0x000fe8000800003a */
        /* <DEDUP_REMOVED lines=23> */
[----:B-----5:R0:W-:Y:S04]  /*7b70*/  STS.U8 [R71+UR58+0xa00], R3 ;  /* 0x000a000347007988 */ /* 0x0201e8000800003a */
[----:B------:R1:W-:Y:S01]  /*7b80*/  STS.U8 [R71+UR58+0xe00], R63 ;  /* 0x000e003f47007988 */ /* 0x0003e2000800003a */
[----:B------:R-:W-:-:S03]  /*7b90*/  R2UR UR17, R79 ;  /* 0x000000004f1172ca */ /* 0x000fc600000e0000 */
[----:B0-----:R-:W3:Y:S04]  /*7ba0*/  LDL.LU R3, [R1+0x1c8] ;  /* 0x0001c80001037983 */ /* 0x001ee80000300800 */
[----:B-1----:R-:W5:Y:S04]  /*7bb0*/  LDL.LU R63, [R1+0x1c4] ;  /* 0x0001c400013f7983 */ /* 0x002f680000300800 */
[----:B------:R-:W3:Y:S04]  /*7bc0*/  LDL.LU R122, [R1+0x120] ;  /* 0x00012000017a7983 */ /* 0x000ee80000300800 */
        /* <DEDUP_REMOVED lines=9> */
[----:B----4-:R-:W-:Y:S04]  /*7c60*/  STS.U8 [R71+UR58+0x600], R102 ;  /* 0x0006006647007988 */ /* 0x010fe8000800003a */
[----:B--2---:R0:W-:Y:S04]  /*7c70*/  STS.U8 [R71+UR58+0x200], R125 ;  /* 0x0002007d47007988 */ /* 0x0041e8000800003a */
[----:B0-----:R-:W2:Y:S04]  /*7c80*/  LDL.LU R125, [R1+0x11c] ;  /* 0x00011c00017d7983 */ /* 0x001ea80000300800 */
[----:B------:R-:W4:Y:S04]  /*7c90*/  LDL.LU R102, [R1+0x118] ;  /* 0x0001180001667983 */ /* 0x000f280000300800 */
[----:B------:R-:W2:Y:S04]  /*7ca0*/  LDL.LU R79, [R1+0x114] ;  /* 0x00011400014f7983 */ /* 0x000ea80000300800 */
[----:B------:R-:W-:Y:S04]  /*7cb0*/  STS.U8 [R71+UR58+0x3600], R104 ;  /* 0x0036006847007988 */ /* 0x000fe8000800003a */
[----:B------:R-:W-:Y:S04]  /*7cc0*/  STS.U8 [R71+UR58+0x3a00], R98 ;  /* 0x003a006247007988 */ /* 0x000fe8000800003a */
[----:B------:R-:W-:Y:S04]  /*7cd0*/  STS.U8 [R71+UR58+0x3e00], R94 ;  /* 0x003e005e47007988 */ /* 0x000fe8000800003a */
[----:B------:R-:W-:Y:S04]  /*7ce0*/  STS.U8 [R71+UR58+0x4200], R90 ;  /* 0x0042005a47007988 */ /* 0x000fe8000800003a */
[----:B------:R-:W-:Y:S04]  /*7cf0*/  STS.U8 [R71+UR58+0x4600], R69 ;  /* 0x0046004547007988 */ /* 0x000fe8000800003a */
[----:B------:R-:W-:Y:S04]  /*7d00*/  STS.U8 [R71+UR58+0x4a00], R68 ;  /* 0x004a004447007988 */ /* 0x000fe8000800003a */
[----:B------:R0:W-:Y:S04]  /*7d10*/  STS.U8 [R71+UR58+0x4e00], R67 ;  /* 0x004e004347007988 */ /* 0x0001e8000800003a */
        /* <DEDUP_REMOVED lines=11> */
[----:B------:R-:W-:Y:S01]  /*7dd0*/  STS.U8 [R71+UR58+0x7e00], R70 ;  /* 0x007e004647007988 */ /* 0x000fe2000800003a */
[----:B------:R1:W-:Y:S06]  /*7de0*/  MEMBAR.ALL.CTA ;  /* 0x0000000000007992 */ /* 0x0003ec0000008000 */
[----:B-1----:R-:W1:Y:S01]  /*7df0*/  FENCE.VIEW.ASYNC.S ;  /* 0x00000000000073c6 */ /* 0x002e620000000000 */
[----:B------:R-:W-:-:S04]  /*7e00*/  USHF.L.U32 UR17, UR17, 0x7, URZ ;  /* 0x0000000711117899 */ /* 0x000fc8000800063f */
[----:B------:R-:W-:Y:S01]  /*7e10*/  ULOP3.LUT UR17, UR17, 0x600, URZ, 0xc0, !UPT ;  /* 0x0000060011117892 */ /* 0x000fe2000f8ec03f */
[----:B-1----:R-:W-:Y:S03]  /*7e20*/  BAR.SYNC.DEFER_BLOCKING 0x0 ;  /* 0x0000000000007b1d */ /* 0x002fe60000010000 */
[----:B------:R-:W-:-:S04]  /*7e30*/  ULEA.HI UR17, UR58, UR17, URZ, 0x1c ;  /* 0x000000113a117291 */ /* 0x000fc8000f8fe03f */
[----:B------:R-:W-:Y:S01]  /*7e40*/  ULOP3.LUT UR18, UR17, 0x3fff, URZ, 0xc0, !UPT ;  /* 0x00003fff11127892 */ /* 0x000fe2000f8ec03f */
[----:B------:R-:W-:Y:S02]  /*7e50*/  UMOV UR19, 0x40000040 ;  /* 0x4000004000137882 */ /* 0x000fe40000000000 */
[----:B------:R-:W-:Y:S01]  /*7e60*/  UMOV UR17, 0x40000040 ;  /* 0x4000004000117882 */ /* 0x000fe20000000000 */
[----:B------:R-:W-:-:S06]  /*7e70*/  WARPGROUP.ARRIVE ;  /* 0x00000000000079c5 */ /* 0x000fcc0000000000 */
[----:B------:R-:W-:Y:S01]  /*7e80*/  QGMMA.64x64x32.F32.E5M2.E5M2 R24, gdesc[UR16], R24 ;  /* 0x00e00000101879f3 */ /* 0x000fe20008703818 */
[----:B------:R-:W-:Y:S01]  /*7e90*/  UIADD3 UR22, UP0, UR18, 0x2, URZ ;  /* 0x0000000212167890 */ /* 0x000fe2000ff1e03f */
[----:B------:R-:W-:-:S03]  /*7ea0*/  UMOV UR17, URZ ;  /* 0x0000003f00117c82 */ /* 0x000fc60008000000 */
[----:B------:R-:W-:Y:S01]  /*7eb0*/  UIADD3.X UR23, UR17, 0x40000040, URZ, UP0, !UPT ;  /* 0x4000004011177890 */ /* 0x000fe200087fe43f */
[----:B------:R-:W-:Y:S01]  /*7ec0*/  R2UR UR26, R72 ;  /* 0x00000000481a72ca */ /* 0x000fe200000e0000 */
[----:B------:R-:W-:Y:S02]  /*7ed0*/  UIADD3.64 UR4, UR20, 0x2, URZ ;  /* 0x0000000214047897 */ /* 0x000fe4000fffe03f */
[----:B------:R-:W-:-:S05]  /*7ee0*/  UIADD3.64 UR6, UR22, 0x2, URZ ;  /* 0x0000000216067897 */ /* 0x000fca000fffe03f */
[----:B------:R-:W-:Y:S01]  /*7ef0*/  QGMMA.64x64x32.F32.E5M2.E5M2 R24, gdesc[UR20], R24 ;  /* 0x00e00000141879f3 */ /* 0x000fe20008703818 */
[----:B------:R-:W-:Y:S02]  /*7f00*/  USHF.R.S32.HI UR17, URZ, 0x1f, UR60 ;  /* 0x0000001f3f117899 */ /* 0x000fe4000801143c */
[----:B------:R-:W-:Y:S02]  /*7f10*/  IADD3 R2, P4, R2, UR60, RZ ;  /* 0x0000003c02027c10 */ /* 0x000fe4000ff9e0ff */
[----:B0-----:R-:W-:Y:S01]  /*7f20*/  IMAD.U32 R67, RZ, RZ, UR26 ;  /* 0x0000001aff437e24 */ /* 0x001fe2000f8e00ff */
[----:B------:R-:W-:Y:S02]  /*7f30*/  IADD3 R4, P3, R4, UR60, RZ ;  /* 0x0000003c04047c10 */ /* 0x000fe4000ff7e0ff */
[----:B-----5:R-:W-:Y:S02]  /*7f40*/  IADD3 R63, P0, R63, UR26, RZ ;  /* 0x0000001a3f3f7c10 */ /* 0x020fe4000ff1e0ff */
[----:B------:R-:W-:-:S02]  /*7f50*/  IADD3 R5, P2, R5, UR60, RZ ;  /* 0x0000003c05057c10 */ /* 0x000fc4000ff5e0ff */
[----:B------:R-:W-:Y:S02]  /*7f60*/  IADD3.X R60, R60, UR17, RZ, P4, !PT ;  /* 0x000000113c3c7c10 */ /* 0x000fe4000a7fe4ff */
[----:B------:R-:W-:Y:S02]  /*7f70*/  IADD3 R6, P1, R6, UR60, RZ ;  /* 0x0000003c06067c10 */ /* 0x000fe4000ff3e0ff */
[----:B------:R-:W-:Y:S02]  /*7f80*/  IADD3.X R19, R19, UR17, RZ, P3, !PT ;  /* 0x0000001113137c10 */ /* 0x000fe40009ffe4ff */
[----:B---3--:R-:W-:Y:S02]  /*7f90*/  LEA.HI.X.SX32 R3, R67, R3, 0x1, P0 ;  /* 0x0000000343037211 */ /* 0x008fe400000f0eff */
[----:B------:R-:W-:Y:S02]  /*7fa0*/  IADD3 R7, P0, R7, UR60, RZ ;  /* 0x0000003c07077c10 */ /* 0x000fe4000ff1e0ff */
[----:B------:R-:W-:-:S02]  /*7fb0*/  IADD3.X R61, R61, UR17, RZ, P2, !PT ;  /* 0x000000113d3d7c10 */ /* 0x000fc400097fe4ff */
[----:B------:R-:W-:Y:S02]  /*7fc0*/  IADD3 R8, P6, R8, UR60, RZ ;  /* 0x0000003c08087c10 */ /* 0x000fe4000ffde0ff */
[----:B------:R-:W-:Y:S02]  /*7fd0*/  IADD3.X R20, R20, UR17, RZ, P1, !PT ;  /* 0x0000001114147c10 */ /* 0x000fe40008ffe4ff */
[----:B------:R-:W-:Y:S02]  /*7fe0*/  IADD3 R9, P5, R9, UR60, RZ ;  /* 0x0000003c09097c10 */ /* 0x000fe4000ffbe0ff */
[----:B------:R-:W-:Y:S02]  /*7ff0*/  IADD3.X R62, R62, UR17, RZ, P0, !PT ;  /* 0x000000113e3e7c10 */ /* 0x000fe400087fe4ff */
[----:B------:R-:W-:Y:S02]  /*8000*/  IADD3 R10, P4, R10, UR60, RZ ;  /* 0x0000003c0a0a7c10 */ /* 0x000fe4000ff9e0ff */
[----:B------:R-:W-:-:S02]  /*8010*/  IADD3.X R21, R21, UR17, RZ, P6, !PT ;  /* 0x0000001115157c10 */ /* 0x000fc4000b7fe4ff */
[----:B------:R-:W-:Y:S02]  /*8020*/  IADD3 R11, P3, R11, UR60, RZ ;  /* 0x0000003c0b0b7c10 */ /* 0x000fe4000ff7e0ff */
[----:B------:R-:W-:Y:S02]  /*8030*/  IADD3.X R64, R64, UR17, RZ, P5, !PT ;  /* 0x0000001140407c10 */ /* 0x000fe4000affe4ff */
[----:B------:R-:W-:Y:S02]  /*8040*/  IADD3 R12, P2, R12, UR60, RZ ;  /* 0x0000003c0c0c7c10 */ /* 0x000fe4000ff5e0ff */
[----:B------:R-:W-:Y:S02]  /*8050*/  IADD3.X R22, R22, UR17, RZ, P4, !PT ;  /* 0x0000001116167c10 */ /* 0x000fe4000a7fe4ff */
[----:B------:R-:W-:Y:S02]  /*8060*/  IADD3.X R65, R65, UR17, RZ, P3, !PT ;  /* 0x0000001141417c10 */ /* 0x000fe40009ffe4ff */
[----:B------:R-:W-:-:S02]  /*8070*/  IADD3 R13, P1, R13, UR60, RZ ;  /* 0x0000003c0d0d7c10 */ /* 0x000fc4000ff3e0ff */
[----:B------:R-:W-:Y:S02]  /*8080*/  IADD3.X R23, R23, UR17, RZ, P2, !PT ;  /* 0x0000001117177c10 */ /* 0x000fe400097fe4ff */
[----:B------:R-:W-:Y:S02]  /*8090*/  IADD3 R14, P0, R14, UR60, RZ ;  /* 0x0000003c0e0e7c10 */ /* 0x000fe4000ff1e0ff */
[----:B------:R-:W-:Y:S02]  /*80a0*/  IADD3.X R66, R66, UR17, RZ, P1, !PT ;  /* 0x0000001142427c10 */ /* 0x000fe40008ffe4ff */
[----:B------:R-:W-:Y:S01]  /*80b0*/  IADD3.X R56, R56, UR17, RZ, P0, !PT ;  /* 0x0000001138387c10 */ /* 0x000fe200087fe4ff */
[----:B------:R-:W-:Y:S01]  /*80c0*/  QGMMA.64x64x32.F32.E5M2.E5M2 R24, gdesc[UR4], R24 ;  /* 0x00e00000041879f3 */ /* 0x000fe20008703818 */
[----:B--2---:R-:W-:Y:S02]  /*80d0*/  R2UR UR4, R79 ;  /* 0x000000004f0472ca */ /* 0x004fe400000e0000 */
[----:B------:R-:W2:Y:S04]  /*80e0*/  LDL.LU R79, [R1+0x60] ;  /* 0x00006000014f7983 */ /* 0x000ea80000300800 */
[----:B------:R0:W-:Y:S04]  /*80f0*/  STL [R1+0x20], R60 ;  /* 0x0000203c01007387 */ /* 0x0001e80000100800 */
[----:B0-----:R-:W3:Y:S04]  /*8100*/  LDL.LU R60, [R1+0x1c0] ;  /* 0x0001c000013c7983 */ /* 0x001ee80000300800 */
[----:B------:R0:W-:Y:S04]  /*8110*/  STL [R1+0x28], R19 ;  /* 0x0000281301007387 */ /* 0x0001e80000100800 */
[----:B0-----:R-:W5:Y:S04]  /*8120*/  LDL.LU R19, [R1+0x1bc] ;  /* 0x0001bc0001137983 */ /* 0x001f680000300800 */
[----:B------:R0:W-:Y:S04]  /*8130*/  STL [R1+0x2c], R61 ;  /* 0x00002c3d01007387 */ /* 0x0001e80000100800 */
[----:B0-----:R-:W3:Y:S04]  /*8140*/  LDL.LU R61, [R1+0x1b8] ;  /* 0x0001b800013d7983 */ /* 0x001ee80000300800 */
        /* <DEDUP_REMOVED lines=17> */
[----:B0-----:R-:W3:Y:S01]  /*8260*/  LDL.LU R56, [R1+0x194] ;  /* 0x0001940001387983 */ /* 0x001ee20000300800 */
[----:B------:R-:W-:-:S02]  /*8270*/  IADD3 R16, P5, R16, UR60, RZ ;  /* 0x0000003c10107c10 */ /* 0x000fc4000ffbe0ff */
[----:B------:R-:W-:Y:S02]  /*8280*/  IADD3 R15, P6, R15, UR60, RZ ;  /* 0x0000003c0f0f7c10 */ /* 0x000fe4000ffde0ff */
[----:B------:R-:W-:Y:S02]  /*8290*/  IADD3 R17, P4, R17, UR60, RZ ;  /* 0x0000003c11117c10 */ /* 0x000fe4000ff9e0ff */
[----:B------:R-:W-:Y:S02]  /*82a0*/  IADD3.X R57, R57, UR17, RZ, P5, !PT ;  /* 0x0000001139397c10 */ /* 0x000fe4000affe4ff */
[----:B------:R-:W-:Y:S02]  /*82b0*/  IADD3 R18, P3, R18, UR60, RZ ;  /* 0x0000003c12127c10 */ /* 0x000fe4000ff7e0ff */
[----:B------:R-:W-:Y:S01]  /*82c0*/  IADD3.X R58, R58, UR17, RZ, P4, !PT ;  /* 0x000000113a3a7c10 */ /* 0x000fe2000a7fe4ff */
[----:B------:R0:W-:Y:S01]  /*82d0*/  STL [R1+0x64], R57 ;  /* 0x0000643901007387 */ /* 0x0001e20000100800 */
[----:B------:R-:W-:-:S02]  /*82e0*/  IADD3.X R59, R59, UR17, RZ, P3, !PT ;  /* 0x000000113b3b7c10 */ /* 0x000fc40009ffe4ff */
[----:B------:R-:W-:Y:S02]  /*82f0*/  R2UR UR7, R122 ;  /* 0x000000007a0772ca */ /* 0x000fe400000e0000 */
[----:B------:R-:W-:Y:S02]  /*8300*/  R2UR UR6, R125 ;  /* 0x000000007d0672ca */ /* 0x000fe400000e0000 */
[----:B----4-:R-:W-:Y:S02]  /*8310*/  R2UR UR5, R102 ;  /* 0x00000000660572ca */ /* 0x010fe400000e0000 */
[----:B--2---:R-:W-:-:S05]  /*8320*/  IADD3.X R79, R79, UR17, RZ, P6, !PT ;  /* 0x000000114f4f7c10 */ /* 0x004fca000b7fe4ff */
[----:B------:R-:W-:Y:S04]  /*8330*/  STL [R1+0x60], R79 ;  /* 0x0000604f01007387 */ /* 0x000fe80000100800 */
[----:B0-----:R-:W2:Y:S04]  /*8340*/  LDL.LU R57, [R1+0x190] ;  /* 0x0001900001397983 */ /* 0x001ea80000300800 */
[----:B------:R0:W-:Y:S04]  /*8350*/  STL [R1+0x68], R58 ;  /* 0x0000683a01007387 */ /* 0x0001e80000100800 */
[----:B0-----:R-:W4:Y:S01]  /*8360*/  LDL.LU R58, [R1+0x18c] ;  /* 0x00018c00013a7983 */ /* 0x001f220000300800 */
[----:B-----5:R-:W-:-:S03]  /*8370*/  IADD3 R19, P2, R19, UR60, RZ ;  /* 0x0000003c13137c10 */ /* 0x020fc6000ff5e0ff */
[----:B------:R0:W-:Y:S01]  /*8380*/  STL [R1+0x6c], R59 ;  /* 0x00006c3b01007387 */ /* 0x0001e20000100800 */
[----:B---3--:R-:W-:-:S03]  /*8390*/  IADD3.X R60, R60, UR17, RZ, P2, !PT ;  /* 0x000000113c3c7c10 */ /* 0x008fc600097fe4ff */
[----:B0-----:R-:W3:Y:S04]  /*83a0*/  LDL.LU R59, [R1+0x188] ;  /* 0x00018800013b7983 */ /* 0x001ee80000300800 */
[----:B------:R-:W5:Y:S04]  /*83b0*/  LDL.LU R115, [R1+0x88] ;  /* 0x0000880001737983 */ /* 0x000f680000300800 */
[----:B------:R0:W-:Y:S01]  /*83c0*/  STL [R1+0x70], R60 ;  /* 0x0000703c01007387 */ /* 0x0001e20000100800 */
[----:B------:R-:W-:-:S03]  /*83d0*/  IADD3 R20, P1, R20, UR60, RZ ;  /* 0x0000003c14147c10 */ /* 0x000fc6000ff3e0ff */
[----:B0-----:R-:W5:Y:S01]  /*83e0*/  LDL.LU R60, [R1+0x184] ;  /* 0x00018400013c7983 */ /* 0x001f620000300800 */
[----:B------:R-:W-:-:S05]  /*83f0*/  IADD3.X R61, R61, UR17, RZ, P1, !PT ;  /* 0x000000113d3d7c10 */ /* 0x000fca0008ffe4ff */
[----:B------:R0:W-:Y:S04]  /*8400*/  STL [R1+0x74], R61 ;  /* 0x0000743d01007387 */ /* 0x0001e80000100800 */
[----:B0-----:R-:W5:Y:S04]  /*8410*/  LDL.LU R61, [R1+0x180] ;  /* 0x00018000013d7983 */ /* 0x001f680000300800 */
[----:B------:R-:W5:Y:S01]  /*8420*/  LDL.LU R117, [R1+0x8c] ;  /* 0x00008c0001757983 */ /* 0x000f620000300800 */
[----:B------:R-:W-:-:S04]  /*8430*/  IADD3 R21, P0, R21, UR60, RZ ;  /* 0x0000003c15157c10 */ /* 0x000fc8000ff1e0ff */
        /* <DEDUP_REMOVED lines=8> */
[----:B------:R-:W5:Y:S04]  /*84c0*/  LDL.LU R107, [R1+0xb0] ;  /* 0x0000b000016b7983 */ /* 0x000f680000300800 */
        /* <DEDUP_REMOVED lines=12> */
[----:B------:R-:W5:Y:S04]  /*8590*/  LDL.LU R109, [R1+0x9c] ;  /* 0x00009c00016d7983 */ /* 0x000f680000300800 */
[----:B------:R-:W5:Y:S04]  /*85a0*/  LDL.LU R111, [R1+0xc8] ;  /* 0x0000c800016f7983 */ /* 0x000f680000300800 */
[----:B------:R-:W5:Y:S01]  /*85b0*/  LDL.LU R113, [R1+0xa0] ;  /* 0x0000a00001717983 */ /* 0x000f620000300800 */
[----:B--2---:R-:W-:-:S02]  /*85c0*/  IADD3 R57, P3, R57, UR60, RZ ;  /* 0x0000003c39397c10 */ /* 0x004fc4000ff7e0ff */
[----:B----4-:R-:W-:Y:S02]  /*85d0*/  IADD3 R58, P2, R58, UR60, RZ ;  /* 0x0000003c3a3a7c10 */ /* 0x010fe4000ff5e0ff */
[----:B---3--:R-:W-:Y:S02]  /*85e0*/  IADD3 R59, P1, R59, UR60, RZ ;  /* 0x0000003c3b3b7c10 */ /* 0x008fe4000ff3e0ff */
[----:B-----5:R-:W-:-:S05]  /*85f0*/  IADD3.X R115, R115, UR17, RZ, P3, !PT ;  /* 0x0000001173737c10 */ /* 0x020fca0009ffe4ff */
[----:B------:R0:W-:Y:S01]  /*8600*/  STL [R1+0x88], R115 ;  /* 0x0000887301007387 */ /* 0x0001e20000100800 */
[----:B------:R-:W-:-:S03]  /*8610*/  IADD3 R60, P0, R60, UR60, RZ ;  /* 0x0000003c3c3c7c10 */ /* 0x000fc6000ff1e0ff */
[----:B0-----:R-:W2:Y:S01]  /*8620*/  LDL.LU R115, [R1+0xd0] ;  /* 0x0000d00001737983 */ /* 0x001ea20000300800 */
[----:B------:R-:W-:Y:S02]  /*8630*/  IADD3.X R117, R117, UR17, RZ, P2, !PT ;  /* 0x0000001175757c10 */ /* 0x000fe400097fe4ff */
[----:B------:R-:W-:-:S03]  /*8640*/  IADD3 R61, P6, R61, UR60, RZ ;  /* 0x0000003c3d3d7c10 */ /* 0x000fc6000ffde0ff */
[----:B------:R0:W-:Y:S04]  /*8650*/  STL [R1+0x8c], R117 ;  /* 0x00008c7501007387 */ /* 0x0001e80000100800 */
[----:B0-----:R-:W3:Y:S01]  /*8660*/  LDL.LU R117, [R1+0xa4] ;  /* 0x0000a40001757983 */ /* 0x001ee20000300800 */
[----:B------:R-:W-:-:S05]  /*8670*/  IADD3.X R119, R119, UR17, RZ, P1, !PT ;  /* 0x0000001177777c10 */ /* 0x000fca0008ffe4ff */
[----:B------:R0:W-:Y:S04]  /*8680*/  STL [R1+0x90], R119 ;  /* 0x0000907701007387 */ /* 0x0001e80000100800 */
[----:B0-----:R-:W4:Y:S01]  /*8690*/  LDL.LU R119, [R1+0xd8] ;  /* 0x0000d80001777983 */ /* 0x001f220000300800 */
[----:B------:R-:W-:Y:S02]  /*86a0*/  IADD3 R107, P1, R107, UR60, RZ ;  /* 0x0000003c6b6b7c10 */ /* 0x000fe4000ff3e0ff */
[----:B------:R-:W-:-:S05]  /*86b0*/  IADD3.X R122, R122, UR17, RZ, P0, !PT ;  /* 0x000000117a7a7c10 */ /* 0x000fca00087fe4ff */
[----:B------:R0:W-:Y:S04]  /*86c0*/  STL [R1+0x94], R122 ;  /* 0x0000947a01007387 */ /* 0x0001e80000100800 */
[----:B------:R-:W-:Y:S04]  /*86d0*/  STL [R1+0xb0], R107 ;  /* 0x0000b06b01007387 */ /* 0x000fe80000100800 */
[----:B0-----:R-:W5:Y:S01]  /*86e0*/  LDL.LU R122, [R1+0xa8] ;  /* 0x0000a800017a7983 */ /* 0x001f620000300800 */
[----:B------:R-:W-:Y:S02]  /*86f0*/  IADD3 R125, P0, R125, UR60, RZ ;  /* 0x0000003c7d7d7c10 */ /* 0x000fe4000ff1e0ff */
[----:B------:R-:W-:-:S03]  /*8700*/  IADD3.X R102, R102, UR17, RZ, P6, !PT ;  /* 0x0000001166667c10 */ /* 0x000fc6000b7fe4ff */
[----:B------:R0:W-:Y:S04]  /*8710*/  STL [R1+0xb8], R125 ;  /* 0x0000b87d01007387 */ /* 0x0001e80000100800 */
[----:B0-----:R-:W5:Y:S04]  /*8720*/  LDL.LU R125, [R1+0xe0] ;  /* 0x0000e000017d7983 */ /* 0x001f680000300800 */
[----:B------:R0:W-:Y:S01]  /*8730*/  STL [R1+0x98], R102 ;  /* 0x0000986601007387 */ /* 0x0001e20000100800 */
[----:B------:R-:W-:-:S03]  /*8740*/  IADD3 R79, P6, R79, UR60, RZ ;  /* 0x0000003c4f4f7c10 */ /* 0x000fc6000ffde0ff */
[----:B0-----:R-:W5:Y:S04]  /*8750*/  LDL.LU R102, [R1+0xac] ;  /* 0x0000ac0001667983 */ /* 0x001f680000300800 */
[----:B------:R0:W-:Y:S04]  /*8760*/  STL [R1+0xc0], R79 ;  /* 0x0000c04f01007387 */ /* 0x0001e80000100800 */
[----:B0-----:R-:W5:Y:S01]  /*8770*/  LDL.LU R79, [R1+0xe8] ;  /* 0x0000e800014f7983 */ /* 0x001f620000300800 */
[----:B------:R-:W-:Y:S02]  /*8780*/  IADD3 R62, P5, R62, UR60, RZ ;  /* 0x0000003c3e3e7c10 */ /* 0x000fe4000ffbe0ff */
[----:B------:R-:W-:-:S02]  /*8790*/  IADD3 R64, P4, R64, UR60, RZ ;  /* 0x0000003c40407c10 */ /* 0x000fc4000ff9e0ff */
[----:B------:R-:W-:Y:S02]  /*87a0*/  IADD3.X R109, R109, UR17, RZ, P5, !PT ;  /* 0x000000116d6d7c10 */ /* 0x000fe4000affe4ff */
[----:B------:R-:W-:Y:S02]  /*87b0*/  IADD3 R111, P5, R111, UR60, RZ ;  /* 0x0000003c6f6f7c10 */ /* 0x000fe4000ffbe0ff */
[----:B------:R-:W-:Y:S01]  /*87c0*/  IADD3.X R113, R113, UR17, RZ, P4, !PT ;  /* 0x0000001171717c10 */ /* 0x000fe2000a7fe4ff */
[----:B------:R0:W-:Y:S01]  /*87d0*/  STL [R1+0x9c], R109 ;  /* 0x00009c6d01007387 */ /* 0x0001e20000100800 */
[----:B------:R-:W-:-:S03]  /*87e0*/  IADD3 R65, P3, R65, UR60, RZ ;  /* 0x0000003c41417c10 */ /* 0x000fc6000ff7e0ff */
[----:B------:R-:W5:Y:S04]  /*87f0*/  LDL.LU R74, [R1+0xb4] ;  /* 0x0000b400014a7983 */ /* 0x000f680000300800 */
[----:B------:R1:W-:Y:S04]  /*8800*/  STL [R1+0xc8], R111 ;  /* 0x0000c86f01007387 */ /* 0x0003e80000100800 */
[----:B------:R1:W-:Y:S01]  /*8810*/  STL [R1+0xa0], R113 ;  /* 0x0000a07101007387 */ /* 0x0003e20000100800 */
[----:B------:R-:W-:-:S03]  /*8820*/  IADD3 R66, P2, R66, UR60, RZ ;  /* 0x0000003c42427c10 */ /* 0x000fc6000ff5e0ff */
[----:B------:R-:W5:Y:S04]  /*8830*/  LDL.LU R73, [R1+0xf0] ;  /* 0x0000f00001497983 */ /* 0x000f680000300800 */
[----:B------:R-:W5:Y:S01]  /*8840*/  LDL.LU R92, [R1+0xbc] ;  /* 0x0000bc00015c7983 */ /* 0x000f620000300800 */
[----:B--2---:R-:W-:-:S05]  /*8850*/  IADD3 R115, P4, R115, UR60, RZ ;  /* 0x0000003c73737c10 */ /* 0x004fca000ff9e0ff */
[----:B------:R2:W-:Y:S04]  /*8860*/  STL [R1+0xd0], R115 ;  /* 0x0000d07301007387 */ /* 0x0005e80000100800 */
[----:B------:R-:W2:Y:S04]  /*8870*/  LDL.LU R96, [R1+0xf8] ;  /* 0x0000f80001607983 */ /* 0x000ea80000300800 */
[----:B------:R-:W2:Y:S04]  /*8880*/  LDL.LU R100, [R1+0xc4] ;  /* 0x0000c40001647983 */ /* 0x000ea80000300800 */
[----:B------:R-:W2:Y:S01]  /*8890*/  LDL.LU R105, [R1+0x100] ;  /* 0x0001000001697983 */ /* 0x000ea20000300800 */
[----:B---3--:R-:W-:-:S05]  /*88a0*/  IADD3.X R117, R117, UR17, RZ, P3, !PT ;  /* 0x0000001175757c10 */ /* 0x008fca0009ffe4ff */
[----:B------:R3:W-:Y:S04]  /*88b0*/  STL [R1+0xa4], R117 ;  /* 0x0000a47501007387 */ /* 0x0007e80000100800 */
[----:B------:R-:W3:Y:S04]  /*88c0*/  LDL.LU R107, [R1+0xcc] ;  /* 0x0000cc00016b7983 */ /* 0x000ee80000300800 */
[----:B0-----:R-:W3:Y:S01]  /*88d0*/  LDL.LU R109, [R1+0x108] ;  /* 0x00010800016d7983 */ /* 0x001ee20000300800 */
[----:B----4-:R-:W-:-:S05]  /*88e0*/  IADD3 R119, P3, R119, UR60, RZ ;  /* 0x0000003c77777c10 */ /* 0x010fca000ff7e0ff */
[----:B------:R0:W-:Y:S04]  /*88f0*/  STL [R1+0xd8], R119 ;  /* 0x0000d87701007387 */ /* 0x0001e80000100800 */
[----:B-1----:R-:W4:Y:S04]  /*8900*/  LDL.LU R111, [R1+0xd4] ;  /* 0x0000d400016f7983 */ /* 0x002f280000300800 */
[----:B------:R-:W4:Y:S01]  /*8910*/  LDL.LU R113, [R1+0x110] ;  /* 0x0001100001717983 */ /* 0x000f220000300800 */
[----:B-----5:R-:W-:-:S05]  /*8920*/  IADD3.X R122, R122, UR17, RZ, P2, !PT ;  /* 0x000000117a7a7c10 */ /* 0x020fca00097fe4ff */
[----:B------:R1:W-:Y:S04]  /*8930*/  STL [R1+0xa8], R122 ;  /* 0x0000a87a01007387 */ /* 0x0003e80000100800 */
[----:B--2---:R-:W2:Y:S01]  /*8940*/  LDL.LU R115, [R1+0xdc] ;  /* 0x0000dc0001737983 */ /* 0x004ea20000300800 */
[----:B------:R-:W-:-:S05]  /*8950*/  IADD3 R125, P2, R125, UR60, RZ ;  /* 0x0000003c7d7d7c10 */ /* 0x000fca000ff5e0ff */
[----:B------:R5:W-:Y:S04]  /*8960*/  STL [R1+0xe0], R125 ;  /* 0x0000e07d01007387 */ /* 0x000be80000100800 */
[----:B---3--:R-:W3:Y:S01]  /*8970*/  LDL.LU R117, [R1+0xe4] ;  /* 0x0000e40001757983 */ /* 0x008ee20000300800 */
[----:B------:R-:W-:-:S05]  /*8980*/  IADD3.X R102, R102, UR17, RZ, P1, !PT ;  /* 0x0000001166667c10 */ /* 0x000fca0008ffe4ff */
[----:B------:R5:W-:Y:S04]  /*8990*/  STL [R1+0xac], R102 ;  /* 0x0000ac6601007387 */ /* 0x000be80000100800 */
[----:B0-----:R-:W3:Y:S04]  /*89a0*/  LDL.LU R119, [R1+0xec] ;  /* 0x0000ec0001777983 */ /* 0x001ee80000300800 */
[----:B-1----:R-:W3:Y:S01]  /*89b0*/  LDL.LU R122, [R1+0xf4] ;  /* 0x0000f400017a7983 */ /* 0x002ee20000300800 */
[----:B------:R-:W-:-:S03]  /*89c0*/  IADD3 R79, P1, R79, UR60, RZ ;  /* 0x0000003c4f4f7c10 */ /* 0x000fc6000ff3e0ff */
[----:B-----5:R-:W5:Y:S04]  /*89d0*/  LDL.LU R125, [R1+0xfc] ;  /* 0x0000fc00017d7983 */ /* 0x020f680000300800 */
[----:B------:R0:W-:Y:S04]  /*89e0*/  STL [R1+0xe8], R79 ;  /* 0x0000e84f01007387 */ /* 0x0001e80000100800 */
[----:B------:R-:W5:Y:S04]  /*89f0*/  LDL.LU R102, [R1+0x104] ;  /* 0x0001040001667983 */ /* 0x000f680000300800 */
[----:B0-----:R-:W5:Y:S01]  /*8a00*/  LDL.LU R79, [R1+0x10c] ;  /* 0x00010c00014f7983 */ /* 0x001f620000300800 */
[----:B------:R-:W-:-:S09]  /*8a10*/  UIADD3.64 UR26, UR22, 0x4, URZ ;  /* 0x00000004161a7897 */ /* 0x000fd2000fffe03f */
[----:B------:R-:W-:Y:S01]  /*8a20*/  QGMMA.64x64x32.F32.E5M2.E5M2 R24, gdesc[UR24], R24, gsb0 ;  /* 0x00e00000181879f3 */ /* 0x000fe20008003818 */
[----:B------:R-:W-:Y:S02]  /*8a30*/  IADD3.X R74, R74, UR17, RZ, P0, !PT ;  /* 0x000000114a4a7c10 */ /* 0x000fe400087fe4ff */
[----:B------:R-:W-:Y:S02]  /*8a40*/  IADD3 R73, P0, R73, UR60, RZ ;  /* 0x0000003c49497c10 */ /* 0x000fe4000ff1e0ff */
[----:B------:R-:W-:Y:S01]  /*8a50*/  IADD3.X R92, R92, UR17, RZ, P6, !PT ;  /* 0x000000115c5c7c10 */ /* 0x000fe2000b7fe4ff */
[----:B------:R1:W-:Y:S04]  /*8a60*/  STL [R1+0xb4], R74 ;  /* 0x0000b44a01007387 */ /* 0x0003e80000100800 */
[----:B------:R1:W-:Y:S04]  /*8a70*/  STL [R1+0xf0], R73 ;  /* 0x0000f04901007387 */ /* 0x0003e80000100800 */
[----:B------:R1:W-:Y:S01]  /*8a80*/  STL [R1+0xbc], R92 ;  /* 0x0000bc5c01007387 */ /* 0x0003e20000100800 */
[----:B------:R-:W-:-:S02]  /*8a90*/  UIADD3 UR61, UR61, -0x1, URZ ;  /* 0xffffffff3d3d7890 */ /* 0x000fc4000fffe03f */
[----:B------:R-:W-:Y:S02]  /*8aa0*/  UIADD3 UR57, UP5, UR60, UR57, URZ ;  /* 0x000000393c397290 */ /* 0x000fe4000ffbe03f */
[----:B------:R-:W-:Y:S02]  /*8ab0*/  UIADD3 UR56, UP4, UR60, UR56, URZ ;  /* 0x000000383c387290 */ /* 0x000fe4000ff9e03f */
[----:B------:R-:W-:Y:S02]  /*8ac0*/  UIADD3 UR55, UP3, UR60, UR55, URZ ;  /* 0x000000373c377290 */ /* 0x000fe4000ff7e03f */
[----:B------:R-:W-:Y:S02]  /*8ad0*/  UIADD3 UR54, UP2, UR60, UR54, URZ ;  /* 0x000000363c367290 */ /* 0x000fe4000ff5e03f */
[----:B------:R-:W-:Y:S02]  /*8ae0*/  UIADD3 UR53, UP1, UR60, UR53, URZ ;  /* 0x000000353c357290 */ /* 0x000fe4000ff3e03f */
[----:B------:R-:W-:-:S02]  /*8af0*/  UIADD3 UR52, UP0, UR60, UR52, URZ ;  /* 0x000000343c347290 */ /* 0x000fc4000ff1e03f */
[----:B------:R-:W-:Y:S02]  /*8b00*/  UIADD3.X UR35, UR17, UR35, URZ, UP5, !UPT ;  /* 0x0000002311237290 */ /* 0x000fe4000affe43f */
[----:B------:R-:W-:Y:S02]  /*8b10*/  UIADD3.X UR34, UR17, UR34, URZ, UP4, !UPT ;  /* 0x0000002211227290 */ /* 0x000fe4000a7fe43f */
[----:B------:R-:W-:Y:S02]  /*8b20*/  UIADD3.X UR33, UR17, UR33, URZ, UP3, !UPT ;  /* 0x0000002111217290 */ /* 0x000fe40009ffe43f */
[----:B------:R-:W-:Y:S02]  /*8b30*/  UIADD3.X UR32, UR17, UR32, URZ, UP2, !UPT ;  /* 0x0000002011207290 */ /* 0x000fe400097fe43f */
[----:B------:R-:W-:Y:S02]  /*8b40*/  UIADD3.X UR31, UR17, UR31, URZ, UP1, !UPT ;  /* 0x0000001f111f7290 */ /* 0x000fe40008ffe43f */
[----:B------:R-:W-:-:S02]  /*8b50*/  UIADD3.X UR30, UR17, UR30, URZ, UP0, !UPT ;  /* 0x0000001e111e7290 */ /* 0x000fc400087fe43f */
[----:B------:R-:W-:Y:S02]  /*8b60*/  UIADD3 UR51, UP6, UR60, UR51, URZ ;  /* 0x000000333c337290 */ /* 0x000fe4000ffde03f */
[----:B------:R-:W-:Y:S02]  /*8b70*/  UIADD3 UR50, UP5, UR60, UR50, URZ ;  /* 0x000000323c327290 */ /* 0x000fe4000ffbe03f */
[----:B------:R-:W-:Y:S02]  /*8b80*/  UIADD3 UR49, UP4, UR60, UR49, URZ ;  /* 0x000000313c317290 */ /* 0x000fe4000ff9e03f */
[----:B------:R-:W-:Y:S02]  /*8b90*/  UIADD3 UR48, UP3, UR60, UR48, URZ ;  /* 0x000000303c307290 */ /* 0x000fe4000ff7e03f */
[----:B------:R-:W-:Y:S02]  /*8ba0*/  UIADD3 UR47, UP2, UR60, UR47, URZ ;  /* 0x0000002f3c2f7290 */ /* 0x000fe4000ff5e03f */
[----:B------:R-:W-:-:S02]  /*8bb0*/  UIADD3 UR46, UP1, UR60, UR46, URZ ;  /* 0x0000002e3c2e7290 */ /* 0x000fc4000ff3e03f */
[----:B------:R-:W-:Y:S02]  /*8bc0*/  UIADD3 UR45, UP0, UR60, UR45, URZ ;  /* 0x0000002d3c2d7290 */ /* 0x000fe4000ff1e03f */
[----:B------:R-:W-:Y:S02]  /*8bd0*/  UIADD3.X UR29, UR17, UR29, URZ, UP6, !UPT ;  /* 0x0000001d111d7290 */ /* 0x000fe4000b7fe43f */
[----:B------:R-:W-:Y:S02]  /*8be0*/  UIADD3.X UR28, UR17, UR28, URZ, UP5, !UPT ;  /* 0x0000001c111c7290 */ /* 0x000fe4000affe43f */
[----:B------:R-:W-:Y:S02]  /*8bf0*/  UIADD3.X UR15, UR17, UR15, URZ, UP4, !UPT ;  /* 0x0000000f110f7290 */ /* 0x000fe4000a7fe43f */
[----:B------:R-:W-:Y:S02]  /*8c00*/  UIADD3.X UR14, UR17, UR14, URZ, UP3, !UPT ;  /* 0x0000000e110e7290 */ /* 0x000fe40009ffe43f */
[----:B------:R-:W-:-:S02]  /*8c10*/  UIADD3.X UR13, UR17, UR13, URZ, UP2, !UPT ;  /* 0x0000000d110d7290 */ /* 0x000fc400097fe43f */
[----:B------:R-:W-:Y:S02]  /*8c20*/  UIADD3.X UR12, UR17, UR12, URZ, UP1, !UPT ;  /* 0x0000000c110c7290 */ /* 0x000fe40008ffe43f */
[----:B------:R-:W-:Y:S02]  /*8c30*/  UIADD3.X UR11, UR17, UR11, URZ, UP0, !UPT ;  /* 0x0000000b110b7290 */ /* 0x000fe400087fe43f */
[----:B------:R-:W-:Y:S02]  /*8c40*/  UIADD3 UR44, UP6, UR60, UR44, URZ ;  /* 0x0000002c3c2c7290 */ /* 0x000fe4000ffde03f */
[----:B------:R-:W-:Y:S02]  /*8c50*/  UIADD3 UR43, UP5, UR60, UR43, URZ ;  /* 0x0000002b3c2b7290 */ /* 0x000fe4000ffbe03f */
[----:B------:R-:W-:Y:S02]  /*8c60*/  UIADD3 UR42, UP4, UR60, UR42, URZ ;  /* 0x0000002a3c2a7290 */ /* 0x000fe4000ff9e03f */
[----:B------:R-:W-:-:S02]  /*8c70*/  UIADD3 UR41, UP3, UR60, UR41, URZ ;  /* 0x000000293c297290 */ /* 0x000fc4000ff7e03f */
[----:B------:R-:W-:Y:S02]  /*8c80*/  UIADD3 UR40, UP2, UR60, UR40, URZ ;  /* 0x000000283c287290 */ /* 0x000fe4000ff5e03f */
[----:B------:R-:W-:Y:S02]  /*8c90*/  UIADD3 UR37, UP1, UR60, UR37, URZ ;  /* 0x000000253c257290 */ /* 0x000fe4000ff3e03f */
[----:B------:R-:W-:Y:S01]  /*8ca0*/  UIADD3 UR36, UP0, UR60, UR36, URZ ;  /* 0x000000243c247290 */ /* 0x000fe2000ff1e03f */
[----:B------:R-:W-:Y:S02]  /*8cb0*/  WARPGROUP.DEPBAR.LE gsb0, 0x0 ;  /* 0x00008000000079c5 */ /* 0x000fe40000010000 */
[----:B------:R-:W-:Y:S02]  /*8cc0*/  UIADD3.X UR10, UR17, UR10, URZ, UP6, !UPT ;  /* 0x0000000a110a7290 */ /* 0x000fe4000b7fe43f */
[----:B------:R-:W-:Y:S02]  /*8cd0*/  UIADD3.X UR9, UR17, UR9, URZ, UP5, !UPT ;  /* 0x0000000911097290 */ /* 0x000fe4000affe43f */
[----:B------:R-:W-:-:S02]  /*8ce0*/  UIADD3.X UR8, UR17, UR8, URZ, UP4, !UPT ;  /* 0x0000000811087290 */ /* 0x000fc4000a7fe43f */
[----:B------:R-:W-:Y:S02]  /*8cf0*/  UIADD3.X UR7, UR17, UR7, URZ, UP3, !UPT ;  /* 0x0000000711077290 */ /* 0x000fe40009ffe43f */
[----:B------:R-:W-:Y:S02]  /*8d00*/  UIADD3.X UR6, UR17, UR6, URZ, UP2, !UPT ;  /* 0x0000000611067290 */ /* 0x000fe400097fe43f */
[----:B------:R-:W-:Y:S02]  /*8d10*/  UIADD3.X UR5, UR17, UR5, URZ, UP1, !UPT ;  /* 0x0000000511057290 */ /* 0x000fe40008ffe43f */
[----:B------:R-:W-:Y:S02]  /*8d20*/  UIADD3.X UR4, UR17, UR4, URZ, UP0, !UPT ;  /* 0x0000000411047290 */ /* 0x000fe400087fe43f */
[----:B------:R-:W-:Y:S01]  /*8d30*/  UIADD3 UR59, UR59, -0x80, URZ ;  /* 0xffffff803b3b7890 */ /* 0x000fe2000fffe03f */
[----:B------:R-:W-:Y:S02]  /*8d40*/  IADD3 R96, P6, R96, UR60, RZ ;  /* 0x0000003c60607c10 */ /* 0x000fe4000ffde0ff */
[----:B------:R-:W-:-:S03]  /*8d50*/  IADD3.X R100, R100, UR17, RZ, P5, !PT ;  /* 0x0000001164647c10 */ /* 0x000fc6000affe4ff */
[----:B------:R1:W-:Y:S01]  /*8d60*/  STL [R1+0xf8], R96 ;  /* 0x0000f86001007387 */ /* 0x0003e20000100800 */
[----:B------:R-:W-:-:S03]  /*8d70*/  IADD3 R105, P5, R105, UR60, RZ ;  /* 0x0000003c69697c10 */ /* 0x000fc6000ffbe0ff */
[----:B------:R1:W-:Y:S04]  /*8d80*/  STL [R1+0xc4], R100 ;  /* 0x0000c46401007387 */ /* 0x0003e80000100800 */
[----:B------:R1:W-:Y:S01]  /*8d90*/  STL [R1+0x100], R105 ;  /* 0x0001006901007387 */ /* 0x0003e20000100800 */
[----:B------:R-:W-:Y:S02]  /*8da0*/  IADD3.X R107, R107, UR17, RZ, P4, !PT ;  /* 0x000000116b6b7c10 */ /* 0x000fe4000a7fe4ff */
[----:B------:R-:W-:-:S03]  /*8db0*/  IADD3 R109, P4, R109, UR60, RZ ;  /* 0x0000003c6d6d7c10 */ /* 0x000fc6000ff9e0ff */
[----:B------:R1:W-:Y:S04]  /*8dc0*/  STL [R1+0xcc], R107 ;  /* 0x0000cc6b01007387 */ /* 0x0003e80000100800 */
[----:B------:R1:W-:Y:S01]  /*8dd0*/  STL [R1+0x108], R109 ;  /* 0x0001086d01007387 */ /* 0x0003e20000100800 */
[----:B----4-:R-:W-:Y:S02]  /*8de0*/  IADD3.X R111, R111, UR17, RZ, P3, !PT ;  /* 0x000000116f6f7c10 */ /* 0x010fe40009ffe4ff */
[----:B------:R-:W-:-:S03]  /*8df0*/  IADD3 R113, P3, R113, UR60, RZ ;  /* 0x0000003c71717c10 */ /* 0x000fc6000ff7e0ff */
[----:B------:R1:W-:Y:S04]  /*8e00*/  STL [R1+0xd4], R111 ;  /* 0x0000d46f01007387 */ /* 0x0003e80000100800 */
[----:B------:R1:W-:Y:S01]  /*8e10*/  STL [R1+0x110], R113 ;  /* 0x0001107101007387 */ /* 0x0003e20000100800 */
[----:B--2---:R-:W-:-:S05]  /*8e20*/  IADD3.X R115, R115, UR17, RZ, P2, !PT ;  /* 0x0000001173737c10 */ /* 0x004fca00097fe4ff */
[----:B------:R1:W-:Y:S01]  /*8e30*/  STL [R1+0xdc], R115 ;  /* 0x0000dc7301007387 */ /* 0x0003e20000100800 */
[----:B------:R-:W-:Y:S02]  /*8e40*/  ISETP.NE.U32.AND P2, PT, RZ, UR61, PT ;  /* 0x0000003dff007c0c */ /* 0x000fe4000bf45070 */
[----:B---3--:R-:W-:-:S05]  /*8e50*/  IADD3.X R117, R117, UR17, RZ, P1, !PT ;  /* 0x0000001175757c10 */ /* 0x008fca0008ffe4ff */
[----:B------:R1:W-:Y:S01]  /*8e60*/  STL [R1+0xe4], R117 ;  /* 0x0000e47501007387 */ /* 0x0003e20000100800 */
[----:B------:R-:W-:Y:S02]  /*8e70*/  IADD3.X R119, R119, UR17, RZ, P0, !PT ;  /* 0x0000001177777c10 */ /* 0x000fe400087fe4ff */
[----:B------:R-:W-:-:S03]  /*8e80*/  IADD3.X R122, R122, UR17, RZ, P6, !PT ;  /* 0x000000117a7a7c10 */ /* 0x000fc6000b7fe4ff */
[----:B------:R1:W-:Y:S01]  /*8e90*/  STL [R1+0xec], R119 ;  /* 0x0000ec7701007387 */ /* 0x0003e20000100800 */
[----:B-----5:R-:W-:-:S03]  /*8ea0*/  IADD3.X R125, R125, UR17, RZ, P5, !PT ;  /* 0x000000117d7d7c10 */ /* 0x020fc6000affe4ff */
[----:B------:R1:W-:Y:S04]  /*8eb0*/  STL [R1+0xf4], R122 ;  /* 0x0000f47a01007387 */ /* 0x0003e80000100800 */
[----:B------:R1:W-:Y:S01]  /*8ec0*/  STL [R1+0xfc], R125 ;  /* 0x0000fc7d01007387 */ /* 0x0003e20000100800 */
[----:B------:R-:W-:Y:S02]  /*8ed0*/  IADD3.X R102, R102, UR17, RZ, P4, !PT ;  /* 0x0000001166667c10 */ /* 0x000fe4000a7fe4ff */
[----:B------:R-:W-:-:S05]  /*8ee0*/  IADD3.X R79, R79, UR17, RZ, P3, !PT ;  /* 0x000000114f4f7c10 */ /* 0x000fca0009ffe4ff */
[----:B------:R1:W-:Y:S04]  /*8ef0*/  STL [R1+0x10c], R79 ;  /* 0x00010c4f01007387 */ /* 0x0003e80000100800 */
[----:B------:R1:W-:Y:S01]  /*8f00*/  STL [R1+0x104], R102 ;  /* 0x0001046601007387 */ /* 0x0003e20000100800 */
[----:B------:R-:W-:Y:S05]  /*8f10*/  @P2 BRA `(.L_x_1) ;  /* 0xffffffc4008c2947 */ /* 0x000fea000383ffff */
.L_x_0:
[----:B------:R-:W2:Y:S01]  /*8f20*/  LDL.LU R69, [R1+0x16c] ;  /* 0x00016c0001457983 */ /* 0x000ea20000300800 */
[----:B------:R-:W3:Y:S01]  /*8f30*/  S2R R68, SR_TID.X ;  /* 0x0000000000447919 */ /* 0x000ee20000002100 */
[----:B------:R-:W-:Y:S01]  /*8f40*/  F2FP.SATFINITE.E5M2.F32.PACK_AB_MERGE_C R24, R25, R24, RZ ;  /* 0x000000181918723e */ /* 0x000fe200048060ff */
[----:B------:R-:W-:Y:S01]  /*8f50*/  ULDC UR4, c[0x0][0x244] ;  /* 0x0000910000047ab9 */ /* 0x000fe20000000800 */
[----:B------:R-:W-:Y:S01]  /*8f60*/  F2FP.SATFINITE.E5M2.F32.PACK_AB_MERGE_C R26, R27, R26, RZ ;  /* 0x0000001a1b1a723e */ /* 0x000fe200048060ff */
[----:B------:R-:W4:Y:S01]  /*8f70*/  LDL.LU R67, [R1+0x164] ;  /* 0x0001640001437983 */ /* 0x000f220000300800 */
[----:B------:R-:W-:Y:S01]  /*8f80*/  F2FP.SATFINITE.E5M2.F32.PACK_AB_MERGE_C R28, R29, R28, RZ ;  /* 0x0000001c1d1c723e */ /* 0x000fe200048060ff */
[----:B------:R-:W-:Y:S01]  /*8f90*/  ULDC.64 UR6, c[0x0][0x228] ;  /* 0x00008a0000067ab9 */ /* 0x000fe20000000a00 */
[----:B------:R-:W-:Y:S02]  /*8fa0*/  F2FP.SATFINITE.E5M2.F32.PACK_AB_MERGE_C R30, R31, R30, RZ ;  /* 0x0000001e1f1e723e */ /* 0x000fe400048060ff */
[----:B------:R-:W-:-:S02]  /*8fb0*/  F2FP.SATFINITE.E5M2.F32.PACK_AB_MERGE_C R32, R33, R32, RZ ;  /* 0x000000202120723e */ /* 0x000fc400048060ff */
[----:B------:R-:W-:Y:S02]  /*8fc0*/  F2FP.SATFINITE.E5M2.F32.PACK_AB_MERGE_C R34, R35, R34, RZ ;  /* 0x000000222322723e */ /* 0x000fe400048060ff */
[----:B------:R-:W-:Y:S02]  /*8fd0*/  F2FP.SATFINITE.E5M2.F32.PACK_AB_MERGE_C R40, R41, R40, RZ ;  /* 0x000000282928723e */ /* 0x000fe400048060ff */
[----:B------:R-:W-:Y:S02]  /*8fe0*/  F2FP.SATFINITE.E5M2.F32.PACK_AB_MERGE_C R44, R45, R44, RZ ;  /* 0x0000002c2d2c723e */ /* 0x000fe400048060ff */
[----:B------:R-:W-:Y:S02]  /*8ff0*/  F2FP.SATFINITE.E5M2.F32.PACK_AB_MERGE_C R48, R49, R48, RZ ;  /* 0x000000303130723e */ /* 0x000fe400048060ff */
[----:B------:R-:W-:Y:S02]  /*9000*/  F2FP.SATFINITE.E5M2.F32.PACK_AB_MERGE_C R42, R43, R42, RZ ;  /* 0x0000002a2b2a723e */ /* 0x000fe400048060ff */
[----:B------:R-:W-:-:S02]  /*9010*/  F2FP.SATFINITE.E5M2.F32.PACK_AB_MERGE_C R46, R47, R46, RZ ;  /* 0x0000002e2f2e723e */ /* 0x000fc400048060ff */
[----:B------:R-:W-:Y:S02]  /*9020*/  F2FP.SATFINITE.E5M2.F32.PACK_AB_MERGE_C R50, R51, R50, RZ ;  /* 0x000000323332723e */ /* 0x000fe400048060ff */
[----:B------:R-:W-:Y:S02]  /*9030*/  LOP3.LUT R24, R24, 0xffff, RZ, 0xc0, !PT ;  /* 0x0000ffff18187812 */ /* 0x000fe400078ec0ff */
[----:B------:R-:W-:Y:S02]  /*9040*/  LOP3.LUT R26, R26, 0xffff, RZ, 0xc0, !PT ;  /* 0x0000ffff1a1a7812 */ /* 0x000fe400078ec0ff */
[----:B------:R-:W-:Y:S02]  /*9050*/  LOP3.LUT R21, R28, 0xffff, RZ, 0xc0, !PT ;  /* 0x0000ffff1c157812 */ /* 0x000fe400078ec0ff */
[----:B------:R-:W-:Y:S01]  /*9060*/  LOP3.LUT R23, R30, 0xffff, RZ, 0xc0, !PT ;  /* 0x0000ffff1e177812 */ /* 0x000fe200078ec0ff */
[C---:B---3--:R-:W-:Y:S01]  /*9070*/  IMAD.SHL.U32 R2, R68.reuse, 0x4, RZ ;  /* 0x0000000444027824 */ /* 0x048fe200078e00ff */
[C---:B------:R-:W-:Y:S01]  /*9080*/  LOP3.LUT R3, R68.reuse, 0xc, RZ, 0xc0, !PT ;  /* 0x0000000c44037812 */ /* 0x040fe200078ec0ff */
[C---:B------:R-:W-:Y:S01]  /*9090*/  IMAD.SHL.U32 R0, R68.reuse, 0x20, RZ ;  /* 0x0000002044007824 */ /* 0x040fe200078e00ff */
[----:B------:R-:W-:-:S02]  /*90a0*/  LOP3.LUT R7, R68, 0x180, RZ, 0xc0, !PT ;  /* 0x0000018044077812 */ /* 0x000fc400078ec0ff */
[----:B------:R-:W-:Y:S02]  /*90b0*/  LOP3.LUT R2, R2, 0x180, RZ, 0xc0, !PT ;  /* 0x0000018002027812 */ /* 0x000fe400078ec0ff */
[----:B------:R-:W-:Y:S02]  /*90c0*/  LOP3.LUT R0, R0, 0x60, RZ, 0xc0, !PT ;  /* 0x0000006000007812 */ /* 0x000fe400078ec0ff */
[----:B------:R-:W-:Y:S01]  /*90d0*/  LOP3.LUT R4, R68, 0x7f, RZ, 0xc0, !PT ;  /* 0x0000007f44047812 */ /* 0x000fe200078ec0ff */
[----:B------:R-:W-:Y:S01]  /*90e0*/  IMAD R5, R3, 0x2, R2 ;  /* 0x0000000203057824 */ /* 0x000fe200078e0202 */
[----:B------:R-:W-:Y:S01]  /*90f0*/  LOP3.LUT R32, R32, 0xffff, RZ, 0xc0, !PT ;  /* 0x0000ffff20207812 */ /* 0x000fe200078ec0ff */
[----:B------:R-:W-:Y:S01]  /*9100*/  IMAD R0, R7, 0x8, R0 ;  /* 0x0000000807007824 */ /* 0x000fe200078e0200 */
[----:B------:R-:W-:Y:S01]  /*9110*/  LOP3.LUT R34, R34, 0xffff, RZ, 0xc0, !PT ;  /* 0x0000ffff22227812 */ /* 0x000fe200078ec0ff */
[----:B------:R-:W-:Y:S01]  /*9120*/  IMAD R3, R3, 0x80, R4 ;  /* 0x0000008003037824 */ /* 0x000fe200078e0204 */
[----:B------:R-:W-:Y:S01]  /*9130*/  SHF.R.S32.HI R4, RZ, 0x4, R68 ;  /* 0x00000004ff047819 */ /* 0x000fe20000011444 */
[----:B------:R-:W-:Y:S01]  /*9140*/  IMAD.IADD R2, R0, 0x1, R5 ;  /* 0x0000000100027824 */ /* 0x000fe200078e0205 */
[----:B------:R-:W-:Y:S01]  /*9150*/  SHF.R.U32.HI R0, RZ, 0x2, R7 ;  /* 0x00000002ff007819 */ /* 0x000fe20000011607 */
[----:B------:R-:W-:Y:S01]  /*9160*/  IMAD.SHL.U32 R3, R3, 0x8, RZ ;  /* 0x0000000803037824 */ /* 0x000fe200078e00ff */
[----:B------:R-:W-:-:S02]  /*9170*/  SGXT R5, R4, 0x1 ;  /* 0x000000010405781a */ /* 0x000fc40000000200 */
[----:B------:R-:W-:Y:S02]  /*9180*/  LOP3.LUT R40, R40, 0xffff, RZ, 0xc0, !PT ;  /* 0x0000ffff28287812 */ /* 0x000fe400078ec0ff */
[----:B------:R-:W-:Y:S02]  /*9190*/  LOP3.LUT R25, R44, 0xffff, RZ, 0xc0, !PT ;  /* 0x0000ffff2c197812 */ /* 0x000fe400078ec0ff */
[----:B------:R-:W-:Y:S02]  /*91a0*/  LOP3.LUT R48, R48, 0xffff, RZ, 0xc0, !PT ;  /* 0x0000ffff30307812 */ /* 0x000fe400078ec0ff */
[----:B------:R-:W-:Y:S02]  /*91b0*/  LOP3.LUT R42, R42, 0xffff, RZ, 0xc0, !PT ;  /* 0x0000ffff2a2a7812 */ /* 0x000fe400078ec0ff */
[----:B------:R-:W-:Y:S02]  /*91c0*/  LOP3.LUT R27, R46, 0xffff, RZ, 0xc0, !PT ;  /* 0x0000ffff2e1b7812 */ /* 0x000fe400078ec0ff */
[----:B------:R-:W-:-:S02]  /*91d0*/  LOP3.LUT R50, R50, 0xffff, RZ, 0xc0, !PT ;  /* 0x0000ffff32327812 */ /* 0x000fc400078ec0ff */
[----:B------:R-:W-:Y:S02]  /*91e0*/  LOP3.LUT R0, R3, R0, RZ, 0x3c, !PT ;  /* 0x0000000003007212 */ /* 0x000fe400078e3cff */
[----:B------:R-:W-:Y:S02]  /*91f0*/  LOP3.LUT R5, R2, 0x1020, R5, 0x78, !PT ;  /* 0x0000102002057812 */ /* 0x000fe400078e7805 */
[--C-:B------:R-:W-:Y:S02]  /*9200*/  PRMT R3, R32, 0x3340, R1.reuse ;  /* 0x0000334020037816 */ /* 0x100fe40000000001 */
[--C-:B------:R-:W-:Y:S02]  /*9210*/  PRMT R7, R48, 0x3340, R1.reuse ;  /* 0x0000334030077816 */ /* 0x100fe40000000001 */
[----:B0-----:R-:W-:Y:S02]  /*9220*/  PRMT R13, R34, 0x3340, R1 ;  /* 0x00003340220d7816 */ /* 0x001fe40000000001 */
[----:B------:R-:W-:-:S02]  /*9230*/  PRMT R2, R24, 0x3340, R21 ;  /* 0x0000334018027816 */ /* 0x000fc40000000015 */
[----:B------:R-:W-:Y:S02]  /*9240*/  PRMT R4, R40, 0x3340, R25 ;  /* 0x0000334028047816 */ /* 0x000fe40000000019 */
[----:B------:R-:W-:Y:S02]  /*9250*/  PRMT R6, R26, 0x3340, R23 ;  /* 0x000033401a067816 */ /* 0x000fe40000000017 */
[----:B------:R-:W-:Y:S02]  /*9260*/  PRMT R15, R50, 0x3340, R1 ;  /* 0x00003340320f7816 */ /* 0x000fe40000000001 */
[----:B------:R-:W-:Y:S02]  /*9270*/  PRMT R8, R42, 0x3340, R27 ;  /* 0x000033402a087816 */ /* 0x000fe4000000001b */
[----:B------:R-:W-:Y:S02]  /*9280*/  PRMT R9, R2, 0x5410, R3 ;  /* 0x0000541002097816 */ /* 0x000fe40000000003 */
[----:B------:R-:W-:-:S02]  /*9290*/  PRMT R11, R4, 0x5410, R7 ;  /* 0x00005410040b7816 */ /* 0x000fc40000000007 */
[----:B------:R-:W-:Y:S02]  /*92a0*/  PRMT R17, R6, 0x5410, R13 ;  /* 0x0000541006117816 */ /* 0x000fe4000000000d */
[----:B------:R-:W-:Y:S02]  /*92b0*/  PRMT R19, R8, 0x5410, R15 ;  /* 0x0000541008137816 */ /* 0x000fe4000000000f */
[----:B------:R-:W-:Y:S02]  /*92c0*/  SHF.R.U32.HI R2, RZ, 0x8, R24 ;  /* 0x00000008ff027819 */ /* 0x000fe40000011618 */
[----:B------:R-:W-:Y:S02]  /*92d0*/  SHF.R.U32.HI R3, RZ, 0x8, R21 ;  /* 0x00000008ff037819 */ /* 0x000fe40000011615 */
[----:B------:R-:W-:Y:S02]  /*92e0*/  SHF.R.U32.HI R6, RZ, 0x8, R40 ;  /* 0x00000008ff067819 */ /* 0x000fe40000011628 */
[----:B------:R-:W-:-:S02]  /*92f0*/  SHF.R.U32.HI R7, RZ, 0x8, R25 ;  /* 0x00000008ff077819 */ /* 0x000fc40000011619 */
[----:B------:R-:W-:Y:S02]  /*9300*/  SHF.R.U32.HI R4, RZ, 0x8, R32 ;  /* 0x00000008ff047819 */ /* 0x000fe40000011620 */
[----:B------:R-:W-:Y:S02]  /*9310*/  SHF.R.U32.HI R8, RZ, 0x8, R48 ;  /* 0x00000008ff087819 */ /* 0x000fe40000011630 */
[----:B------:R-:W-:Y:S02]  /*9320*/  LOP3.LUT R3, R3, 0xffff, RZ, 0xc0, !PT ;  /* 0x0000ffff03037812 */ /* 0x000fe400078ec0ff */
[----:B------:R-:W-:Y:S02]  /*9330*/  LOP3.LUT R2, R2, 0xffff, RZ, 0xc0, !PT ;  /* 0x0000ffff02027812 */ /* 0x000fe400078ec0ff */
[----:B------:R-:W-:Y:S02]  /*9340*/  LOP3.LUT R7, R7, 0xffff, RZ, 0xc0, !PT ;  /* 0x0000ffff07077812 */ /* 0x000fe400078ec0ff */
[----:B------:R-:W-:-:S02]  /*9350*/  LOP3.LUT R6, R6, 0xffff, RZ, 0xc0, !PT ;  /* 0x0000ffff06067812 */ /* 0x000fc400078ec0ff */
[----:B------:R-:W-:Y:S02]  /*9360*/  LOP3.LUT R4, R4, 0xffff, RZ, 0xc0, !PT ;  /* 0x0000ffff04047812 */ /* 0x000fe400078ec0ff */
[----:B------:R-:W-:Y:S02]  /*9370*/  LOP3.LUT R8, R8, 0xffff, RZ, 0xc0, !PT ;  /* 0x0000ffff08087812 */ /* 0x000fe400078ec0ff */
[----:B------:R-:W-:Y:S02]  /*9380*/  PRMT R10, R2, 0x3340, R3 ;  /* 0x00003340020a7816 */ /* 0x000fe40000000003 */
[----:B------:R-:W-:Y:S02]  /*9390*/  PRMT R12, R6, 0x3340, R7 ;  /* 0x00003340060c7816 */ /* 0x000fe40000000007 */
[--C-:B------:R-:W-:Y:S02]  /*93a0*/  PRMT R13, R4, 0x3340, R1.reuse ;  /* 0x00003340040d7816 */ /* 0x100fe40000000001 */
[----:B------:R-:W-:-:S02]  /*93b0*/  PRMT R15, R8, 0x3340, R1 ;  /* 0x00003340080f7816 */ /* 0x000fc40000000001 */
[----:B------:R-:W-:Y:S02]  /*93c0*/  SHF.R.U32.HI R2, RZ, 0x8, R26 ;  /* 0x00000008ff027819 */ /* 0x000fe4000001161a */
[----:B------:R-:W-:Y:S02]  /*93d0*/  SHF.R.U32.HI R3, RZ, 0x8, R23 ;  /* 0x00000008ff037819 */ /* 0x000fe40000011617 */
[----:B------:R-:W-:Y:S02]  /*93e0*/  SHF.R.U32.HI R6, RZ, 0x8, R42 ;  /* 0x00000008ff067819 */ /* 0x000fe4000001162a */
[----:B------:R-:W-:Y:S02]  /*93f0*/  SHF.R.U32.HI R7, RZ, 0x8, R27 ;  /* 0x00000008ff077819 */ /* 0x000fe4000001161b */
[----:B------:R-:W-:Y:S02]  /*9400*/  SHF.R.U32.HI R4, RZ, 0x8, R34 ;  /* 0x00000008ff047819 */ /* 0x000fe40000011622 */
[----:B------:R-:W-:-:S02]  /*9410*/  SHF.R.U32.HI R8, RZ, 0x8, R50 ;  /* 0x00000008ff087819 */ /* 0x000fc40000011632 */
[----:B------:R-:W-:Y:S02]  /*9420*/  LOP3.LUT R3, R3, 0xffff, RZ, 0xc0, !PT ;  /* 0x0000ffff03037812 */ /* 0x000fe400078ec0ff */
[----:B------:R-:W-:Y:S02]  /*9430*/  LOP3.LUT R2, R2, 0xffff, RZ, 0xc0, !PT ;  /* 0x0000ffff02027812 */ /* 0x000fe400078ec0ff */
[----:B------:R-:W-:Y:S02]  /*9440*/  LOP3.LUT R7, R7, 0xffff, RZ, 0xc0, !PT ;  /* 0x0000ffff07077812 */ /* 0x000fe400078ec0ff */
[----:B------:R-:W-:Y:S02]  /*9450*/  LOP3.LUT R6, R6, 0xffff, RZ, 0xc0, !PT ;  /* 0x0000ffff06067812 */ /* 0x000fe400078ec0ff */
[----:B------:R-:W-:Y:S02]  /*9460*/  LOP3.LUT R4, R4, 0xffff, RZ, 0xc0, !PT ;  /* 0x0000ffff04047812 */ /* 0x000fe400078ec0ff */
[----:B------:R-:W-:-:S02]  /*9470*/  LOP3.LUT R8, R8, 0xffff, RZ, 0xc0, !PT ;  /* 0x0000ffff08087812 */ /* 0x000fc400078ec0ff */
[----:B------:R-:W-:Y:S02]  /*9480*/  F2FP.SATFINITE.E5M2.F32.PACK_AB_MERGE_C R36, R37, R36, RZ ;  /* 0x000000242524723e */ /* 0x000fe400048060ff */
[----:B------:R-:W-:Y:S02]  /*9490*/  F2FP.SATFINITE.E5M2.F32.PACK_AB_MERGE_C R38, R39, R38, RZ ;  /* 0x000000262726723e */ /* 0x000fe400048060ff */
[----:B------:R-:W-:Y:S02]  /*94a0*/  F2FP.SATFINITE.E5M2.F32.PACK_AB_MERGE_C R52, R53, R52, RZ ;  /* 0x000000343534723e */ /* 0x000fe400048060ff */
[----:B------:R-:W-:Y:S02]  /*94b0*/  PRMT R2, R2, 0x3340, R3 ;  /* 0x0000334002027816 */ /* 0x000fe40000000003 */
[----:B------:R-:W-:Y:S02]  /*94c0*/  PRMT R6, R6, 0x3340, R7 ;  /* 0x0000334006067816 */ /* 0x000fe40000000007 */
[----:B------:R-:W-:-:S02]  /*94d0*/  F2FP.SATFINITE.E5M2.F32.PACK_AB_MERGE_C R54, R55, R54, RZ ;  /* 0x000000363736723e */ /* 0x000fc400048060ff */
[--C-:B------:R-:W-:Y:S02]  /*94e0*/  PRMT R3, R4, 0x3340, R1.reuse ;  /* 0x0000334004037816 */ /* 0x100fe40000000001 */
[----:B------:R-:W-:Y:S01]  /*94f0*/  PRMT R7, R8, 0x3340, R1 ;  /* 0x0000334008077816 */ /* 0x000fe20000000001 */
[----:B------:R-:W0:Y:S01]  /*9500*/  LDC R4, c[0x0][0x248] ;  /* 0x00009200ff047b82 */ /* 0x000e220000000800 */
[----:B------:R-:W-:Y:S02]  /*9510*/  LOP3.LUT R36, R36, 0xffff, RZ, 0xc0, !PT ;  /* 0x0000ffff24247812 */ /* 0x000fe400078ec0ff */
[----:B------:R-:W-:Y:S02]  /*9520*/  PRMT R13, R10, 0x5410, R13 ;  /* 0x000054100a0d7816 */ /* 0x000fe4000000000d */
[----:B------:R-:W-:Y:S02]  /*9530*/  PRMT R15, R12, 0x5410, R15 ;  /* 0x000054100c0f7816 */ /* 0x000fe4000000000f */
[----:B------:R-:W-:-:S02]  /*9540*/  LOP3.LUT R52, R52, 0xffff, RZ, 0xc0, !PT ;  /* 0x0000ffff34347812 */ /* 0x000fc400078ec0ff */
[----:B------:R-:W-:Y:S02]  /*9550*/  LOP3.LUT R38, R38, 0xffff, RZ, 0xc0, !PT ;  /* 0x0000ffff26267812 */ /* 0x000fe400078ec0ff */
[----:B------:R-:W-:Y:S02]  /*9560*/  PRMT R3, R2, 0x5410, R3 ;  /* 0x0000541002037816 */ /* 0x000fe40000000003 */
[----:B------:R-:W-:Y:S02]  /*9570*/  PRMT R39, R6, 0x5410, R7 ;  /* 0x0000541006277816 */ /* 0x000fe40000000007 */
[----:B------:R-:W-:Y:S02]  /*9580*/  LOP3.LUT R54, R54, 0xffff, RZ, 0xc0, !PT ;  /* 0x0000ffff36367812 */ /* 0x000fe400078ec0ff */
[--C-:B------:R-:W-:Y:S01]  /*9590*/  PRMT R6, R9, 0x4210, R36.reuse ;  /* 0x0000421009067816 */ /* 0x100fe20000000024 */
[----:B------:R-:W-:Y:S01]  /*95a0*/  BAR.SYNC.DEFER_BLOCKING 0x0 ;  /* 0x0000000000007b1d */ /* 0x000fe20000010000 */
[----:B------:R-:W-:-:S02]  /*95b0*/  PRMT R36, R13, 0x5210, R36 ;  /* 0x000052100d247816 */ /* 0x000fc40000000024 */
[--C-:B------:R-:W-:Y:S02]  /*95c0*/  PRMT R7, R11, 0x4210, R52.reuse ;  /* 0x000042100b077816 */ /* 0x100fe40000000034 */
[----:B------:R-:W-:Y:S02]  /*95d0*/  PRMT R37, R15, 0x5210, R52 ;  /* 0x000052100f257816 */ /* 0x000fe40000000034 */
[--C-:B------:R-:W-:Y:S02]  /*95e0*/  PRMT R12, R17, 0x4210, R38.reuse ;  /* 0x00004210110c7816 */ /* 0x100fe40000000026 */
[----:B------:R-:W-:Y:S02]  /*95f0*/  PRMT R38, R3, 0x5210, R38 ;  /* 0x0000521003267816 */ /* 0x000fe40000000026 */
[--C-:B------:R-:W-:Y:S02]  /*9600*/  PRMT R13, R19, 0x4210, R54.reuse ;  /* 0x00004210130d7816 */ /* 0x100fe40000000036 */
[----:B------:R-:W-:-:S02]  /*9610*/  PRMT R39, R39, 0x5210, R54 ;  /* 0x0000521027277816 */ /* 0x000fc40000000036 */
[----:B------:R-:W-:Y:S02]  /*9620*/  LOP3.LUT R10, R5, 0x40, RZ, 0x3c, !PT ;  /* 0x00000040050a7812 */ /* 0x000fe400078e3cff */
[----:B------:R-:W-:Y:S02]  /*9630*/  SHF.R.U32.HI R14, RZ, 0x6, R68 ;  /* 0x00000006ff0e7819 */ /* 0x000fe40000011644 */
[C---:B------:R-:W-:Y:S02]  /*9640*/  LEA.HI R11, R68.reuse, 0x8, RZ, 0x1a ;  /* 0x00000008440b7811 */ /* 0x040fe400078fd0ff */
[C---:B------:R-:W-:Y:S02]  /*9650*/  LEA.HI R15, R68.reuse, 0x18, RZ, 0x1a ;  /* 0x00000018440f7811 */ /* 0x040fe400078fd0ff */
[C---:B------:R-:W-:Y:S01]  /*9660*/  LEA.HI R35, R68.reuse, 0x38, RZ, 0x1a ;  /* 0x0000003844237811 */ /* 0x040fe200078fd0ff */
[----:B------:R-:W-:Y:S01]  /*9670*/  STS.64 [R5+UR58], R6 ;  /* 0x0000000605007988 */ /* 0x000fe20008000a3a */
[----:B------:R-:W-:-:S02]  /*9680*/  LEA.HI R31, R68, 0x48, RZ, 0x1a ;  /* 0x00000048441f7811 */ /* 0x000fc400078fd0ff */
[C---:B------:R-:W-:Y:S01]  /*9690*/  LEA.HI R27, R68.reuse, 0x58, RZ, 0x1a ;  /* 0x00000058441b7811 */ /* 0x040fe200078fd0ff */
[----:B------:R3:W-:Y:S01]  /*96a0*/  STS.64 [R5+UR58+0x200], R36 ;  /* 0x0002002405007988 */ /* 0x0007e20008000a3a */
[C---:B------:R-:W-:Y:S02]  /*96b0*/  LEA.HI R23, R68.reuse, 0x68, RZ, 0x1a ;  /* 0x0000006844177811 */ /* 0x040fe400078fd0ff */
[C---:B------:R-:W-:Y:S01]  /*96c0*/  LEA.HI R19, R68.reuse, 0x78, RZ, 0x1a ;  /* 0x0000007844137811 */ /* 0x040fe200078fd0ff */
[----:B------:R-:W-:Y:S04]  /*96d0*/  STS.64 [R10+UR58+0x2000], R12 ;  /* 0x0020000c0a007988 */ /* 0x000fe80008000a3a */
[----:B------:R5:W-:Y:S01]  /*96e0*/  STS.64 [R10+UR58+0x2200], R38 ;  /* 0x002200260a007988 */ /* 0x000be20008000a3a */
[----:B------:R-:W-:Y:S01]  /*96f0*/  BAR.SYNC.DEFER_BLOCKING 0x0 ;  /* 0x0000000000007b1d */ /* 0x000fe20000010000 */
[----:B---3--:R-:W-:-:S02]  /*9700*/  LEA.HI R37, R68, 0x28, RZ, 0x1a ;  /* 0x0000002844257811 */ /* 0x008fc400078fd0ff */
[----:B-----5:R-:W-:-:S03]  /*9710*/  SGXT.U32 R39, R14, 0x3 ;  /* 0x000000030e27781a */ /* 0x020fc60000000000 */
[----:B------:R-:W3:Y:S02]  /*9720*/  LDS.64 R8, [R0+UR58] ;  /* 0x0000003a00087984 */ /* 0x000ee40008000a00 */
[C---:B---3--:R-:W-:Y:S02]  /*9730*/  PRMT R45, R8.reuse, 0x7770, RZ ;  /* 0x00007770082d7816 */ /* 0x048fe400000000ff */
[----:B------:R-:W-:Y:S01]  /*9740*/  PRMT R43, R8, 0x7771, RZ ;  /* 0x00007771082b7816 */ /* 0x000fe200000000ff */
[C---:B--2---:R-:W-:Y:S01]  /*9750*/  IMAD R3, R69.reuse, UR4, RZ ;  /* 0x0000000445037c24 */ /* 0x044fe2000f8e02ff */
[----:B------:R-:W-:Y:S01]  /*9760*/  ISETP.GE.AND P0, PT, R69, UR6, PT ;  /* 0x0000000645007c0c */ /* 0x000fe2000bf06270 */
[----:B------:R-:W-:-:S03]  /*9770*/  ULDC.64 UR4, c[0x0][0x220] ;  /* 0x0000880000047ab9 */ /* 0x000fc60000000a00 */
[----:B------:R-:W-:Y:S02]  /*9780*/  IADD3 R2, P1, R3, UR4, RZ ;  /* 0x0000000403027c10 */ /* 0x000fe4000ff3e0ff */
[C---:B----4-:R-:W-:Y:S01]  /*9790*/  LOP3.LUT R7, R67.reuse, R39, RZ, 0xfc, !PT ;  /* 0x0000002743077212 */ /* 0x050fe200078efcff */
[----:B------:R-:W-:Y:S01]  /*97a0*/  IMAD.IADD R11, R67, 0x1, R11 ;  /* 0x00000001430b7824 */ /* 0x000fe200078e020b */
[----:B------:R-:W-:Y:S01]  /*97b0*/  LEA.HI.X.SX32 R3, R3, UR5, 0x1, P1 ;  /* 0x0000000503037c11 */ /* 0x000fe200088f0eff */
[----:B------:R-:W-:Y:S01]  /*97c0*/  IMAD.IADD R15, R67, 0x1, R15 ;  /* 0x00000001430f7824 */ /* 0x000fe200078e020f */
[C---:B------:R-:W-:Y:S01]  /*97d0*/  ISETP.LT.AND P3, PT, R7.reuse, UR7, !P0 ;  /* 0x0000000707007c0c */ /* 0x040fe2000c761270 */
[-C--:B0-----:R-:W-:Y:S01]  /*97e0*/  IMAD R41, R7, R4.reuse, RZ ;  /* 0x0000000407297224 */ /* 0x081fe200078e02ff */
[C---:B------:R-:W-:Y:S01]  /*97f0*/  ISETP.LT.AND P2, PT, R11.reuse, UR7, !P0 ;  /* 0x000000070b007c0c */ /* 0x040fe2000c741270 */
[----:B------:R-:W-:Y:S01]  /*9800*/  IMAD R11, R11, R4, RZ ;  /* 0x000000040b0b7224 */ /* 0x000fe200078e02ff */
[C---:B------:R-:W-:Y:S01]  /*9810*/  LOP3.LUT R10, R67.reuse, 0xf0, R39, 0xfe, !PT ;  /* 0x000000f0430a7812 */ /* 0x040fe200078efe27 */
[----:B------:R-:W-:Y:S01]  /*9820*/  IMAD.IADD R37, R67, 0x1, R37 ;  /* 0x0000000143257824 */ /* 0x000fe200078e0225 */
[----:B------:R-:W-:Y:S01]  /*9830*/  IADD3 R6, P1, R41, R2, RZ ;  /* 0x0000000229067210 */ /* 0x000fe20007f3e0ff */
[C---:B------:R-:W-:Y:S01]  /*9840*/  IMAD.IADD R35, R67.reuse, 0x1, R35 ;  /* 0x0000000143237824 */ /* 0x040fe200078e0223 */
[C---:B------:R-:W-:Y:S01]  /*9850*/  LOP3.LUT R20, R67.reuse, 0xe0, R39, 0xfe, !PT ;  /* 0x000000e043147812 */ /* 0x040fe200078efe27 */
[----:B------:R-:W-:Y:S01]  /*9860*/  IMAD.IADD R31, R67, 0x1, R31 ;  /* 0x00000001431f7824 */ /* 0x000fe200078e021f */
[----:B------:R-:W-:Y:S01]  /*9870*/  LEA.HI.X.SX32 R7, R41, R3, 0x1, P1 ;  /* 0x0000000329077211 */ /* 0x000fe200008f0eff */
[C---:B------:R-:W-:Y:S01]  /*9880*/  IMAD.IADD R27, R67.reuse, 0x1, R27 ;  /* 0x00000001431b7824 */ /* 0x040fe200078e021b */
[C---:B------:R-:W-:Y:S01]  /*9890*/  LOP3.LUT R22, R67.reuse, 0xd0, R39, 0xfe, !PT ;  /* 0x000000d043167812 */ /* 0x040fe200078efe27 */
[C---:B------:R-:W-:Y:S01]  /*98a0*/  IMAD.IADD R23, R67.reuse, 0x1, R23 ;  /* 0x0000000143177824 */ /* 0x040fe200078e0217 */
[C-C-:B------:R-:W-:Y:S01]  /*98b0*/  LOP3.LUT R28, R67.reuse, 0xc0, R39.reuse, 0xfe, !PT ;  /* 0x000000c0431c7812 */ /* 0x140fe200078efe27 */
[----:B------:R0:W-:Y:S01]  /*98c0*/  @P3 STG.E.U8 desc[UR38][R6.64], R45 ;  /* 0x0000002d06003986 */ /* 0x0001e2000c101126 */
[C---:B------:R-:W-:Y:S01]  /*98d0*/  LOP3.LUT R26, R67.reuse, 0xb0, R39, 0xfe, !PT ;  /* 0x000000b0431a7812 */ /* 0x040fe200078efe27 */
[C---:B------:R-:W-:Y:S01]  /*98e0*/  IMAD.IADD R19, R67.reuse, 0x1, R19 ;  /* 0x0000000143137824 */ /* 0x040fe200078e0213 */
[C-C-:B------:R-:W-:Y:S01]  /*98f0*/  LOP3.LUT R18, R67.reuse, 0xa0, R39.reuse, 0xfe, !PT ;  /* 0x000000a043127812 */ /* 0x140fe200078efe27 */
[----:B------:R-:W2:Y:S01]  /*9900*/  LDS.64 R6, [R0+UR58+0x400] ;  /* 0x0004003a00067984 */ /* 0x000ea20008000a00 */
[C---:B------:R-:W-:Y:S01]  /*9910*/  LOP3.LUT R24, R67.reuse, 0x90, R39, 0xfe, !PT ;  /* 0x0000009043187812 */ /* 0x040fe200078efe27 */
[----:B------:R-:W-:Y:S01]  /*9920*/  IMAD R41, R4, 0x80, R41 ;  /* 0x0000008004297824 */ /* 0x000fe200078e0229 */
[----:B------:R-:W-:-:S02]  /*9930*/  LOP3.LUT R30, R67, 0x80, R39, 0xfe, !PT ;  /* 0x00000080431e7812 */ /* 0x000fc400078efe27 */
[C-C-:B------:R-:W-:Y:S02]  /*9940*/  LOP3.LUT R21, R67.reuse, 0x70, R39.reuse, 0xfe, !PT ;  /* 0x0000007043157812 */ /* 0x140fe400078efe27 */
[C-C-:B------:R-:W-:Y:S02]  /*9950*/  LOP3.LUT R25, R67.reuse, 0x60, R39.reuse, 0xfe, !PT ;  /* 0x0000006043197812 */ /* 0x140fe400078efe27 */
[C-C-:B------:R-:W-:Y:S02]  /*9960*/  LOP3.LUT R29, R67.reuse, 0x50, R39.reuse, 0xfe, !PT ;  /* 0x00000050431d7812 */ /* 0x140fe400078efe27 */
[C-C-:B------:R-:W-:Y:S02]  /*9970*/  LOP3.LUT R33, R67.reuse, 0x40, R39.reuse, 0xfe, !PT ;  /* 0x0000004043217812 */ /* 0x140fe400078efe27 */
[C-C-:B------:R-:W-:Y:S02]  /*9980*/  LOP3.LUT R17, R67.reuse, 0x30, R39.reuse, 0xfe, !PT ;  /* 0x0000003043117812 */ /* 0x140fe400078efe27 */
[----:B------:R-:W-:-:S02]  /*9990*/  LOP3.LUT R13, R67, 0x20, R39, 0xfe, !PT ;  /* 0x00000020430d7812 */ /* 0x000fc400078efe27 */
[----:B------:R-:W-:Y:S02]  /*99a0*/  LOP3.LUT R39, R67, 0x10, R39, 0xfe, !PT ;  /* 0x0000001043277812 */ /* 0x000fe400078efe27 */
[----:B------:R-:W-:Y:S01]  /*99b0*/  ISETP.LT.AND P1, PT, R10, UR7, !P0 ;  /* 0x000000070a007c0c */ /* 0x000fe2000c721270 */
[----:B------:R-:W-:Y:S01]  /*99c0*/  IMAD R16, R13, R4, RZ ;  /* 0x000000040d107224 */ /* 0x000fe200078e02ff */
[----:B------:R-:W-:Y:S02]  /*99d0*/  IADD3 R10, P4, R11, R2, RZ ;  /* 0x000000020b0a7210 */ /* 0x000fe40007f9e0ff */
[C---:B------:R-:W-:Y:S01]  /*99e0*/  ISETP.LT.AND P3, PT, R39.reuse, UR7, !P0 ;  /* 0x0000000727007c0c */ /* 0x040fe2000c761270 */
[-C--:B------:R-:W-:Y:S01]  /*99f0*/  IMAD R39, R39, R4.reuse, RZ ;  /* 0x0000000427277224 */ /* 0x080fe200078e02ff */
[----:B------:R-:W-:Y:S02]  /*9a00*/  LEA.HI.X.SX32 R11, R11, R3, 0x1, P4 ;  /* 0x000000030b0b7211 */ /* 0x000fe400020f0eff */
[C---:B------:R-:W-:Y:S01]  /*9a10*/  ISETP.LT.AND P4, PT, R15.reuse, UR7, !P0 ;  /* 0x000000070f007c0c */ /* 0x040fe2000c781270 */
[----:B------:R-:W-:Y:S01]  /*9a20*/  IMAD R15, R15, R4, RZ ;  /* 0x000000040f0f7224 */ /* 0x000fe200078e02ff */
[----:B------:R-:W-:Y:S01]  /*9a30*/  IADD3 R12, P5, R39, R2, RZ ;  /* 0x00000002270c7210 */ /* 0x000fe20007fbe0ff */
[----:B------:R3:W-:Y:S01]  /*9a40*/  @P2 STG.E.U8 desc[UR38][R10.64], R43 ;  /* 0x0000002b0a002986 */ /* 0x0007e2000c101126 */
[----:B------:R-:W-:-:S02]  /*9a50*/  ISETP.LT.AND P2, PT, R13, UR7, !P0 ;  /* 0x000000070d007c0c */ /* 0x000fc4000c741270 */
[----:B------:R-:W-:Y:S02]  /*9a60*/  IADD3 R14, P6, R15, R2, RZ ;  /* 0x000000020f0e7210 */ /* 0x000fe40007fde0ff */
[-C--:B------:R-:W-:Y:S02]  /*9a70*/  LEA.HI.X.SX32 R13, R39, R3.reuse, 0x1, P5 ;  /* 0x00000003270d7211 */ /* 0x080fe400028f0eff */
[C---:B0-----:R-:W-:Y:S02]  /*9a80*/  PRMT R45, R8.reuse, 0x7772, RZ ;  /* 0x00007772082d7816 */ /* 0x041fe400000000ff */
[----:B------:R-:W-:Y:S02]  /*9a90*/  LEA.HI.X.SX32 R15, R15, R3, 0x1, P6 ;  /* 0x000000030f0f7211 */ /* 0x000fe400030f0eff */
[----:B------:R-:W-:Y:S01]  /*9aa0*/  PRMT R39, R8, 0x7773, RZ ;  /* 0x0000777308277816 */ /* 0x000fe200000000ff */
[----:B------:R0:W-:Y:S01]  /*9ab0*/  @P3 STG.E.U8 desc[UR38][R12.64], R45 ;  /* 0x0000002d0c003986 */ /* 0x0001e2000c101126 */
[C---:B------:R-:W-:Y:S01]  /*9ac0*/  ISETP.LT.AND P3, PT, R37.reuse, UR7, !P0 ;  /* 0x0000000725007c0c */ /* 0x040fe2000c761270 */
[----:B------:R-:W-:Y:S01]  /*9ad0*/  IMAD R37, R37, R4, RZ ;  /* 0x0000000425257224 */ /* 0x000fe200078e02ff */
[----:B---3--:R-:W-:Y:S01]  /*9ae0*/  IADD3 R10, P5, R16, R2, RZ ;  /* 0x00000002100a7210 */ /* 0x008fe20007fbe0ff */
[----:B------:R3:W-:Y:S01]  /*9af0*/  @P4 STG.E.U8 desc[UR38][R14.64], R39 ;  /* 0x000000270e004986 */ /* 0x0007e2000c101126 */
[C---:B------:R-:W-:Y:S01]  /*9b00*/  IMAD R8, R17.reuse, R4, RZ ;  /* 0x0000000411087224 */ /* 0x040fe200078e02ff */
[----:B------:R-:W-:-:S02]  /*9b10*/  ISETP.LT.AND P4, PT, R17, UR7, !P0 ;  /* 0x0000000711007c0c */ /* 0x000fc4000c781270 */
[-C--:B------:R-:W-:Y:S02]  /*9b20*/  LEA.HI.X.SX32 R11, R16, R3.reuse, 0x1, P5 ;  /* 0x00000003100b7211 */ /* 0x080fe400028f0eff */
[----:B------:R-:W-:Y:S02]  /*9b30*/  PRMT R43, R9, 0x7770, RZ ;  /* 0x00007770092b7816 */ /* 0x000fe400000000ff */
[CC--:B------:R-:W-:Y:S02]  /*9b40*/  IADD3 R16, P5, R37.reuse, R2.reuse, RZ ;  /* 0x0000000225107210 */ /* 0x0c0fe40007fbe0ff */
[----:B0-----:R-:W-:Y:S01]  /*9b50*/  IADD3 R12, P6, R8, R2, RZ ;  /* 0x00000002080c7210 */ /* 0x001fe20007fde0ff */
[----:B------:R0:W-:Y:S01]  /*9b60*/  @P2 STG.E.U8 desc[UR38][R10.64], R43 ;  /* 0x0000002b0a002986 */ /* 0x0001e2000c101126 */
[----:B------:R-:W-:Y:S02]  /*9b70*/  LEA.HI.X.SX32 R17, R37, R3, 0x1, P5 ;  /* 0x0000000325117211 */ /* 0x000fe400028f0eff */
[----:B---3--:R-:W-:-:S02]  /*9b80*/  PRMT R39, R9, 0x7771, RZ ;  /* 0x0000777109277816 */ /* 0x008fc400000000ff */
[C---:B------:R-:W-:Y:S01]  /*9b90*/  ISETP.LT.AND P2, PT, R35.reuse, UR7, !P0 ;  /* 0x0000000723007c0c */ /* 0x040fe2000c741270 */
[-C--:B------:R-:W-:Y:S01]  /*9ba0*/  IMAD R35, R35, R4.reuse, RZ ;  /* 0x0000000423237224 */ /* 0x080fe200078e02ff */
[-C--:B------:R-:W-:Y:S01]  /*9bb0*/  LEA.HI.X.SX32 R13, R8, R3.reuse, 0x1, P6 ;  /* 0x00000003080d7211 */ /* 0x080fe200030f0eff */
[----:B------:R3:W-:Y:S01]  /*9bc0*/  @P3 STG.E.U8 desc[UR38][R16.64], R39 ;  /* 0x0000002710003986 */ /* 0x0007e2000c101126 */
[----:B------:R-:W-:Y:S02]  /*9bd0*/  PRMT R37, R9, 0x7772, RZ ;  /* 0x0000777209257816 */ /* 0x000fe400000000ff */
[C---:B------:R-:W-:Y:S01]  /*9be0*/  ISETP.LT.AND P3, PT, R33.reuse, UR7, !P0 ;  /* 0x0000000721007c0c */ /* 0x040fe2000c761270 */
[----:B------:R-:W-:Y:S01]  /*9bf0*/  IMAD R33, R33, R4, RZ ;  /* 0x0000000421217224 */ /* 0x000fe200078e02ff */
[----:B------:R-:W-:Y:S01]  /*9c00*/  IADD3 R14, P5, R35, R2, RZ ;  /* 0x00000002230e7210 */ /* 0x000fe20007fbe0ff */
[----:B------:R4:W-:Y:S01]  /*9c10*/  @P4 STG.E.U8 desc[UR38][R12.64], R37 ;  /* 0x000000250c004986 */ /* 0x0009e2000c101126 */
[C---:B------:R-:W-:Y:S01]  /*9c20*/  ISETP.LT.AND P4, PT, R31.reuse, UR7, !P0 ;  /* 0x000000071f007c0c */ /* 0x040fe2000c781270 */
[----:B------:R-:W-:Y:S01]  /*9c30*/  IMAD R31, R31, R4, RZ ;  /* 0x000000041f1f7224 */ /* 0x000fe200078e02ff */
[----:B------:R-:W-:-:S02]  /*9c40*/  LEA.HI.X.SX32 R15, R35, R3, 0x1, P5 ;  /* 0x00000003230f7211 */ /* 0x000fc400028f0eff */
[----:B------:R-:W-:Y:S02]  /*9c50*/  PRMT R9, R9, 0x7773, RZ ;  /* 0x0000777309097816 */ /* 0x000fe400000000ff */
[-C--:B0-----:R-:W-:Y:S02]  /*9c60*/  IADD3 R10, P5, R33, R2.reuse, RZ ;  /* 0x00000002210a7210 */ /* 0x081fe40007fbe0ff */
[----:B---3--:R-:W-:Y:S01]  /*9c70*/  IADD3 R16, P6, R31, R2, RZ ;  /* 0x000000021f107210 */ /* 0x008fe20007fde0ff */
[----:B------:R-:W-:Y:S01]  /*9c80*/  @P2 STG.E.U8 desc[UR38][R14.64], R9 ;  /* 0x000000090e002986 */ /* 0x000fe2000c101126 */
[-C--:B------:R-:W-:Y:S02]  /*9c90*/  LEA.HI.X.SX32 R11, R33, R3.reuse, 0x1, P5 ;  /* 0x00000003210b7211 */ /* 0x080fe400028f0eff */
[----:B--2---:R-:W-:Y:S01]  /*9ca0*/  PRMT R33, R6, 0x7770, RZ ;  /* 0x0000777006217816 */ /* 0x004fe200000000ff */
[----:B------:R-:W0:Y:S01]  /*9cb0*/  LDS.64 R8, [R0+UR58+0x800] ;  /* 0x0008003a00087984 */ /* 0x000e220008000a00 */
[----:B------:R-:W-:-:S02]  /*9cc0*/  LEA.HI.X.SX32 R17, R31, R3, 0x1, P6 ;  /* 0x000000031f117211 */ /* 0x000fc400030f0eff */
[C---:B------:R-:W-:Y:S01]  /*9cd0*/  ISETP.LT.AND P2, PT, R29.reuse, UR7, !P0 ;  /* 0x000000071d007c0c */ /* 0x040fe2000c741270 */
[----:B------:R-:W-:Y:S01]  /*9ce0*/  IMAD R29, R29, R4, RZ ;  /* 0x000000041d1d7224 */ /* 0x000fe200078e02ff */
[----:B------:R-:W-:Y:S01]  /*9cf0*/  PRMT R31, R6, 0x7771, RZ ;  /* 0x00007771061f7816 */ /* 0x000fe200000000ff */
[----:B------:R2:W-:Y:S01]  /*9d00*/  @P3 STG.E.U8 desc[UR38][R10.64], R33 ;  /* 0x000000210a003986 */ /* 0x0005e2000c101126 */
[----:B------:R-:W-:Y:S02]  /*9d10*/  LEA.HI R5, R68, R67, RZ, 0x1a ;  /* 0x0000004344057211 */ /* 0x000fe400078fd0ff */
[----:B----4-:R-:W-:Y:S01]  /*9d20*/  IADD3 R12, P3, R29, R2, RZ ;  /* 0x000000021d0c7210 */ /* 0x010fe20007f7e0ff */
[----:B------:R-:W-:Y:S01]  /*9d30*/  @P4 STG.E.U8 desc[UR38][R16.64], R31 ;  /* 0x0000001f10004986 */ /* 0x000fe2000c101126 */
[C---:B------:R-:W-:Y:S01]  /*9d40*/  ISETP.LT.AND P4, PT, R27.reuse, UR7, !P0 ;  /* 0x000000071b007c0c */ /* 0x040fe2000c781270 */
[----:B------:R-:W-:Y:S01]  /*9d50*/  IMAD R27, R27, R4, RZ ;  /* 0x000000041b1b7224 */ /* 0x000fe200078e02ff */
[----:B------:R-:W-:-:S02]  /*9d60*/  LEA.HI.X.SX32 R13, R29, R3, 0x1, P3 ;  /* 0x000000031d0d7211 */ /* 0x000fc400018f0eff */
[C---:B------:R-:W-:Y:S02]  /*9d70*/  PRMT R29, R6.reuse, 0x7772, RZ ;  /* 0x00007772061d7816 */ /* 0x040fe400000000ff */
[C---:B------:R-:W-:Y:S01]  /*9d80*/  ISETP.LT.AND P3, PT, R25.reuse, UR7, !P0 ;  /* 0x0000000719007c0c */ /* 0x040fe2000c761270 */
[----:B------:R-:W-:Y:S01]  /*9d90*/  IMAD R25, R25, R4, RZ ;  /* 0x0000000419197224 */ /* 0x000fe200078e02ff */
[----:B--2---:R-:W-:Y:S01]  /*9da0*/  IADD3 R10, P5, R27, R2, RZ ;  /* 0x000000021b0a7210 */ /* 0x004fe20007fbe0ff */
[----:B------:R2:W-:Y:S01]  /*9db0*/  @P2 STG.E.U8 desc[UR38][R12.64], R29 ;  /* 0x0000001d0c002986 */ /* 0x0005e2000c101126 */
[C---:B------:R-:W-:Y:S01]  /*9dc0*/  ISETP.LT.AND P2, PT, R23.reuse, UR7, !P0 ;  /* 0x0000000717007c0c */ /* 0x040fe2000c741270 */
[----:B------:R-:W-:Y:S01]  /*9dd0*/  IMAD R23, R23, R4, RZ ;  /* 0x0000000417177224 */ /* 0x000fe200078e02ff */
[----:B------:R-:W-:Y:S02]  /*9de0*/  LEA.HI.X.SX32 R11, R27, R3, 0x1, P5 ;  /* 0x000000031b0b7211 */ /* 0x000fe400028f0eff */
[----:B------:R-:W-:-:S02]  /*9df0*/  PRMT R27, R6, 0x7773, RZ ;  /* 0x00007773061b7816 */ /* 0x000fc400000000ff */
[----:B------:R-:W-:Y:S02]  /*9e00*/  IADD3 R14, P6, R25, R2, RZ ;  /* 0x00000002190e7210 */ /* 0x000fe40007fde0ff */
[C---:B------:R-:W-:Y:S01]  /*9e10*/  ISETP.LT.AND P5, PT, R21.reuse, UR7, !P0 ;  /* 0x0000000715007c0c */ /* 0x040fe2000c7a1270 */
[----:B------:R-:W-:Y:S01]  /*9e20*/  IMAD R21, R21, R4, RZ ;  /* 0x0000000415157224 */ /* 0x000fe200078e02ff */
[----:B------:R3:W-:Y:S01]  /*9e30*/  @P4 STG.E.U8 desc[UR38][R10.64], R27 ;  /* 0x0000001b0a004986 */ /* 0x0007e2000c101126 */
[-C--:B--2---:R-:W-:Y:S02]  /*9e40*/  IADD3 R12, P4, R23, R2.reuse, RZ ;  /* 0x00000002170c7210 */ /* 0x084fe40007f9e0ff */
[----:B------:R-:W-:Y:S02]  /*9e50*/  LEA.HI.X.SX32 R15, R25, R3, 0x1, P6 ;  /* 0x00000003190f7211 */ /* 0x000fe400030f0eff */
[----:B------:R-:W-:Y:S02]  /*9e60*/  PRMT R25, R7, 0x7770, RZ ;  /* 0x0000777007197816 */ /* 0x000fe400000000ff */
[----:B------:R-:W-:-:S02]  /*9e70*/  IADD3 R16, P6, R21, R2, RZ ;  /* 0x0000000215107210 */ /* 0x000fc40007fde0ff */
[-C--:B------:R-:W-:Y:S01]  /*9e80*/  LEA.HI.X.SX32 R13, R23, R3.reuse, 0x1, P4 ;  /* 0x00000003170d7211 */ /* 0x080fe200020f0eff */
[----:B------:R2:W-:Y:S01]  /*9e90*/  @P3 STG.E.U8 desc[UR38][R14.64], R25 ;  /* 0x000000190e003986 */ /* 0x0005e2000c101126 */
[----:B------:R-:W-:Y:S01]  /*9ea0*/  PRMT R23, R7, 0x7771, RZ ;  /* 0x0000777107177816 */ /* 0x000fe200000000ff */
[----:B---3--:R-:W-:Y:S01]  /*9eb0*/  VIADD R11, R5, 0x88 ;  /* 0x00000088050b7836 */ /* 0x008fe20000000000 */
[----:B------:R-:W-:Y:S02]  /*9ec0*/  LEA.HI.X.SX32 R17, R21, R3, 0x1, P6 ;  /* 0x0000000315117211 */ /* 0x000fe400030f0eff */
[----:B------:R-:W-:Y:S01]  /*9ed0*/  ISETP.LT.AND P3, PT, R18, UR7, !P0 ;  /* 0x0000000712007c0c */ /* 0x000fe2000c761270 */
[----:B------:R-:W-:Y:S01]  /*9ee0*/  IMAD R18, R19, R4, RZ ;  /* 0x0000000413127224 */ /* 0x000fe200078e02ff */
[----:B------:R-:W-:Y:S01]  /*9ef0*/  PRMT R21, R7, 0x7772, RZ ;  /* 0x0000777207157816 */ /* 0x000fe200000000ff */
[----:B------:R3:W-:Y:S01]  /*9f00*/  @P2 STG.E.U8 desc[UR38][R12.64], R23 ;  /* 0x000000170c002986 */ /* 0x0007e2000c101126 */
[----:B------:R-:W-:-:S02]  /*9f10*/  ISETP.LT.AND P2, PT, R19, UR7, !P0 ;  /* 0x0000000713007c0c */ /* 0x000fc4000c741270 */
[----:B------:R-:W-:Y:S01]  /*9f20*/  ISETP.LT.AND P4, PT, R30, UR7, !P0 ;  /* 0x000000071e007c0c */ /* 0x000fe2000c781270 */
[----:B------:R4:W-:Y:S01]  /*9f30*/  @P5 STG.E.U8 desc[UR38][R16.64], R21 ;  /* 0x0000001510005986 */ /* 0x0009e2000c101126 */
[CC--:B------:R-:W-:Y:S01]  /*9f40*/  IADD3 R6, P5, R18.reuse, R2.reuse, RZ ;  /* 0x0000000212067210 */ /* 0x0c0fe20007fbe0ff */
[----:B--2---:R-:W-:Y:S01]  /*9f50*/  VIADD R15, R5, 0xa8 ;  /* 0x000000a8050f7836 */ /* 0x004fe20000000000 */
[----:B------:R-:W-:Y:S02]  /*9f60*/  IADD3 R10, P6, R41, R2, RZ ;  /* 0x00000002290a7210 */ /* 0x000fe40007fde0ff */
[----:B------:R-:W-:Y:S02]  /*9f70*/  PRMT R19, R7, 0x7773, RZ ;  /* 0x0000777307137816 */ /* 0x000fe400000000ff */
[----:B------:R-:W-:Y:S01]  /*9f80*/  LEA.HI.X.SX32 R7, R18, R3, 0x1, P5 ;  /* 0x0000000312077211 */ /* 0x000fe200028f0eff */
[C---:B---3--:R-:W-:Y:S01]  /*9f90*/  IMAD R13, R11.reuse, R4, RZ ;  /* 0x000000040b0d7224 */ /* 0x048fe200078e02ff */
[----:B------:R-:W-:-:S02]  /*9fa0*/  ISETP.LT.AND P5, PT, R11, UR7, !P0 ;  /* 0x000000070b007c0c */ /* 0x000fc4000c7a1270 */
[----:B------:R-:W-:Y:S01]  /*9fb0*/  LEA.HI.X.SX32 R11, R41, R3, 0x1, P6 ;  /* 0x00000003290b7211 */ /* 0x000fe200030f0eff */
[----:B------:R2:W-:Y:S01]  /*9fc0*/  @P2 STG.E.U8 desc[UR38][R6.64], R19 ;  /* 0x0000001306002986 */ /* 0x0005e2000c101126 */
[----:B0-----:R-:W-:Y:S01]  /*9fd0*/  PRMT R23, R8, 0x7770, RZ ;  /* 0x0000777008177816 */ /* 0x001fe200000000ff */
[----:B----4-:R-:W-:Y:S01]  /*9fe0*/  VIADD R17, R5, 0x98 ;  /* 0x0000009805117836 */ /* 0x010fe20000000000 */
[----:B------:R-:W-:Y:S01]  /*9ff0*/  ISETP.LT.AND P2, PT, R24, UR7, !P0 ;  /* 0x0000000718007c0c */ /* 0x000fe2000c741270 */
[----:B------:R-:W-:Y:S01]  /*a000*/  IMAD R41, R4, 0x10, R41 ;  /* 0x0000001004297824 */ /* 0x000fe200078e0229 */
[----:B------:R-:W0:Y:S01]  /*a010*/  LDS.64 R24, [R0+UR58+0xc00] ;  /* 0x000c003a00187984 */ /* 0x000e220008000a00 */
[----:B------:R-:W-:-:S03]  /*a020*/  PRMT R21, R8, 0x7771, RZ ;  /* 0x0000777108157816 */ /* 0x000fc600000000ff */
[----:B------:R3:W-:Y:S01]  /*a030*/  @P4 STG.E.U8 desc[UR38][R10.64], R23 ;  /* 0x000000170a004986 */ /* 0x0007e2000c101126 */
[-C--:B------:R-:W-:Y:S02]  /*a040*/  IADD3 R12, P4, R13, R2.reuse, RZ ;  /* 0x000000020d0c7210 */ /* 0x080fe40007f9e0ff */
[----:B--2---:R-:W-:Y:S02]  /*a050*/  IADD3 R6, P6, R41, R2, RZ ;  /* 0x0000000229067210 */ /* 0x004fe40007fde0ff */
[-C--:B------:R-:W-:Y:S02]  /*a060*/  LEA.HI.X.SX32 R13, R13, R3.reuse, 0x1, P4 ;  /* 0x000000030d0d7211 */ /* 0x080fe400020f0eff */
[C---:B------:R-:W-:Y:S01]  /*a070*/  ISETP.LT.AND P4, PT, R17.reuse, UR7, !P0 ;  /* 0x0000000711007c0c */ /* 0x040fe2000c781270 */
[-C--:B------:R-:W-:Y:S01]  /*a080*/  IMAD R17, R17, R4.reuse, RZ ;  /* 0x0000000411117224 */ /* 0x080fe200078e02ff */
[----:B------:R-:W-:Y:S01]  /*a090*/  LEA.HI.X.SX32 R7, R41, R3, 0x1, P6 ;  /* 0x0000000329077211 */ /* 0x000fe200030f0eff */
[----:B------:R2:W-:Y:S01]  /*a0a0*/  @P5 STG.E.U8 desc[UR38][R12.64], R21 ;  /* 0x000000150c005986 */ /* 0x0005e2000c101126 */
[C---:B------:R-:W-:Y:S01]  /*a0b0*/  ISETP.LT.AND P5, PT, R15.reuse, UR7, !P0 ;  /* 0x000000070f007c0c */ /* 0x040fe2000c7a1270 */
[----:B------:R-:W-:Y:S01]  /*a0c0*/  IMAD R41, R4, 0x10, R41 ;  /* 0x0000001004297824 */ /* 0x000fe200078e0229 */
[----:B---3--:R-:W-:Y:S01]  /*a0d0*/  PRMT R23, R8, 0x7772, RZ ;  /* 0x0000777208177816 */ /* 0x008fe200000000ff */
[----:B------:R-:W-:Y:S01]  /*a0e0*/  IMAD R15, R15, R4, RZ ;  /* 0x000000040f0f7224 */ /* 0x000fe200078e02ff */
[----:B------:R-:W-:-:S02]  /*a0f0*/  IADD3 R10, P6, R17, R2, RZ ;  /* 0x00000002110a7210 */ /* 0x000fc40007fde0ff */
[----:B------:R-:W-:Y:S01]  /*a100*/  PRMT R19, R9, 0x7771, RZ ;  /* 0x0000777109137816 */ /* 0x000fe200000000ff */
[----:B------:R3:W-:Y:S01]  /*a110*/  @P2 STG.E.U8 desc[UR38][R6.64], R23 ;  /* 0x0000001706002986 */ /* 0x0007e2000c101126 */
[-C--:B------:R-:W-:Y:S02]  /*a120*/  LEA.HI.X.SX32 R11, R17, R3.reuse, 0x1, P6 ;  /* 0x00000003110b7211 */ /* 0x080fe400030f0eff */
[----:B------:R-:W-:Y:S02]  /*a130*/  PRMT R17, R8, 0x7773, RZ ;  /* 0x0000777308117816 */ /* 0x000fe400000000ff */
[-C--:B--2---:R-:W-:Y:S02]  /*a140*/  IADD3 R12, P2, R41, R2.reuse, RZ ;  /* 0x00000002290c7210 */ /* 0x084fe40007f5e0ff */
[----:B------:R-:W-:Y:S01]  /*a150*/  IADD3 R14, P6, R15, R2, RZ ;  /* 0x000000020f0e7210 */ /* 0x000fe20007fde0ff */
[----:B------:R2:W-:Y:S01]  /*a160*/  @P4 STG.E.U8 desc[UR38][R10.64], R17 ;  /* 0x000000110a004986 */ /* 0x0005e2000c101126 */
[-C--:B------:R-:W-:Y:S01]  /*a170*/  LEA.HI.X.SX32 R13, R41, R3.reuse, 0x1, P2 ;  /* 0x00000003290d7211 */ /* 0x080fe200010f0eff */
[----:B------:R-:W-:Y:S01]  /*a180*/  IMAD R41, R4, 0x10, R41 ;  /* 0x0000001004297824 */ /* 0x000fe200078e0229 */
[----:B------:R-:W-:Y:S01]  /*a190*/  PRMT R21, R9, 0x7770, RZ ;  /* 0x0000777009157816 */ /* 0x000fe200000000ff */
[----:B---3--:R-:W-:Y:S01]  /*a1a0*/  VIADD R7, R5, 0xb8 ;  /* 0x000000b805077836 */ /* 0x008fe20000000000 */
[----:B------:R-:W-:-:S02]  /*a1b0*/  LEA.HI.X.SX32 R15, R15, R3, 0x1, P6 ;  /* 0x000000030f0f7211 */ /* 0x000fc400030f0eff */
[----:B------:R-:W-:Y:S01]  /*a1c0*/  ISETP.LT.AND P4, PT, R26, UR7, !P0 ;  /* 0x000000071a007c0c */ /* 0x000fe2000c781270 */
[----:B------:R-:W-:Y:S01]  /*a1d0*/  @P3 STG.E.U8 desc[UR38][R12.64], R21 ;  /* 0x000000150c003986 */ /* 0x000fe2000c101126 */
[C---:B------:R-:W-:Y:S01]  /*a1e0*/  ISETP.LT.AND P3, PT, R7.reuse, UR7, !P0 ;  /* 0x0000000707007c0c */ /* 0x040fe2000c761270 */
[----:B------:R-:W-:Y:S01]  /*a1f0*/  IMAD R0, R7, R4, RZ ;  /* 0x0000000407007224 */ /* 0x000fe200078e02ff */
[----:B------:R-:W-:Y:S01]  /*a200*/  ISETP.LT.AND P2, PT, R28, UR7, !P0 ;  /* 0x000000071c007c0c */ /* 0x000fe2000c741270 */
[----:B------:R3:W-:Y:S01]  /*a210*/  @P5 STG.E.U8 desc[UR38][R14.64], R19 ;  /* 0x000000130e005986 */ /* 0x0007e2000c101126 */
[-C--:B------:R-:W-:Y:S01]  /*a220*/  IADD3 R6, P5, R41, R2.reuse, RZ ;  /* 0x0000000229067210 */ /* 0x080fe20007fbe0ff */
[----:B--2---:R-:W-:Y:S01]  /*a230*/  VIADD R11, R5, 0xc8 ;  /* 0x000000c8050b7836 */ /* 0x004fe20000000000 */
[----:B------:R-:W-:Y:S02]  /*a240*/  PRMT R17, R9, 0x7772, RZ ;  /* 0x0000777209117816 */ /* 0x000fe400000000ff */
[----:B------:R-:W-:Y:S01]  /*a250*/  LEA.HI.X.SX32 R7, R41, R3, 0x1, P5 ;  /* 0x0000000329077211 */ /* 0x000fe200028f0eff */
[----:B------:R-:W-:Y:S01]  /*a260*/  IMAD R41, R4, 0x10, R41 ;  /* 0x0000001004297824 */ /* 0x000fe200078e0229 */
[----:B------:R-:W-:Y:S01]  /*a270*/  IADD3 R10, P6, R0, R2, RZ ;  /* 0x00000002000a7210 */ /* 0x000fe20007fde0ff */
[C---:B------:R-:W-:Y:S01]  /*a280*/  IMAD R16, R11.reuse, R4, RZ ;  /* 0x000000040b107224 */ /* 0x040fe200078e02ff */
[----:B0-----:R-:W-:Y:S01]  /*a290*/  PRMT R23, R24, 0x7770, RZ ;  /* 0x0000777018177816 */ /* 0x001fe200000000ff */
[----:B------:R0:W-:Y:S01]  /*a2a0*/  @P4 STG.E.U8 desc[UR38][R6.64], R17 ;  /* 0x0000001106004986 */ /* 0x0001e2000c101126 */
[----:B------:R-:W-:Y:S01]  /*a2b0*/  ISETP.LT.AND P4, PT, R11, UR7, !P0 ;  /* 0x000000070b007c0c */ /* 0x000fe2000c781270 */
[----:B---3--:R-:W-:Y:S01]  /*a2c0*/  VIADD R15, R5, 0xf8 ;  /* 0x000000f8050f7836 */ /* 0x008fe20000000000 */
[----:B------:R-:W-:-:S02]  /*a2d0*/  IADD3 R12, P5, R41, R2, RZ ;  /* 0x00000002290c7210 */ /* 0x000fc40007fbe0ff */
[-C--:B------:R-:W-:Y:S02]  /*a2e0*/  LEA.HI.X.SX32 R11, R0, R3.reuse, 0x1, P6 ;  /* 0x00000003000b7211 */ /* 0x080fe400030f0eff */
[----:B------:R-:W-:Y:S02]  /*a2f0*/  IADD3 R8, P6, R16, R2, RZ ;  /* 0x0000000210087210 */ /* 0x000fe40007fde0ff */
[-C--:B------:R-:W-:Y:S01]  /*a300*/  LEA.HI.X.SX32 R13, R41, R3.reuse, 0x1, P5 ;  /* 0x00000003290d7211 */ /* 0x080fe200028f0eff */
[----:B------:R-:W-:Y:S01]  /*a310*/  IMAD R41, R4, 0x10, R41 ;  /* 0x0000001004297824 */ /* 0x000fe200078e0229 */
[----:B------:R-:W-:Y:S01]  /*a320*/  PRMT R19, R9, 0x7773, RZ ;  /* 0x0000777309137816 */ /* 0x000fe200000000ff */
[C---:B0-----:R-:W-:Y:S01]  /*a330*/  VIADD R7, R5.reuse, 0xd8 ;  /* 0x000000d805077836 */ /* 0x041fe20000000000 */
[----:B------:R-:W-:Y:S01]  /*a340*/  LEA.HI.X.SX32 R9, R16, R3, 0x1, P6 ;  /* 0x0000000310097211 */ /* 0x000fe200030f0eff */
[----:B------:R-:W-:Y:S01]  /*a350*/  VIADD R17, R5, 0xe8 ;  /* 0x000000e805117836 */ /* 0x000fe20000000000 */
[----:B------:R-:W-:Y:S01]  /*a360*/  PRMT R21, R24, 0x7771, RZ ;  /* 0x0000777118157816 */ /* 0x000fe200000000ff */
[----:B------:R-:W-:Y:S01]  /*a370*/  IMAD R0, R7, R4, RZ ;  /* 0x0000000407007224 */ /* 0x000fe200078e02ff */
[----:B------:R0:W-:Y:S01]  /*a380*/  @P3 STG.E.U8 desc[UR38][R10.64], R19 ;  /* 0x000000130a003986 */ /* 0x0001e2000c101126 */
[----:B------:R-:W-:Y:S01]  /*a390*/  IMAD R5, R4, 0x10, R41 ;  /* 0x0000001004057824 */ /* 0x000fe200078e0229 */
[----:B------:R-:W-:Y:S01]  /*a3a0*/  IADD3 R6, P3, R41, R2, RZ ;  /* 0x0000000229067210 */ /* 0x000fe20007f7e0ff */
[-C--:B------:R-:W-:Y:S01]  /*a3b0*/  IMAD R14, R17, R4.reuse, RZ ;  /* 0x00000004110e7224 */ /* 0x080fe200078e02ff */
[----:B------:R2:W-:Y:S01]  /*a3c0*/  @P2 STG.E.U8 desc[UR38][R12.64], R23 ;  /* 0x000000170c002986 */ /* 0x0005e2000c101126 */
[----:B------:R-:W-:Y:S01]  /*a3d0*/  ISETP.LT.AND P5, PT, R22, UR7, !P0 ;  /* 0x0000000716007c0c */ /* 0x000fe2000c7a1270 */
[----:B------:R-:W-:-:S02]  /*a3e0*/  IMAD R16, R15, R4, RZ ;  /* 0x000000040f107224 */ /* 0x000fc400078e02ff */
[----:B------:R3:W-:Y:S01]  /*a3f0*/  @P4 STG.E.U8 desc[UR38][R8.64], R21 ;  /* 0x0000001508004986 */ /* 0x0007e2000c101126 */
[----:B------:R-:W-:Y:S02]  /*a400*/  ISETP.LT.AND P4, PT, R7, UR7, !P0 ;  /* 0x0000000707007c0c */ /* 0x000fe4000c781270 */
[-C--:B------:R-:W-:Y:S02]  /*a410*/  LEA.HI.X.SX32 R7, R41, R3.reuse, 0x1, P3 ;  /* 0x0000000329077211 */ /* 0x080fe400018f0eff */
[----:B0-----:R-:W-:Y:S02]  /*a420*/  IADD3 R10, P3, R5, R2, RZ ;  /* 0x00000002050a7210 */ /* 0x001fe40007f7e0ff */
[----:B------:R-:W-:Y:S01]  /*a430*/  PRMT R19, R25, 0x7770, RZ ;  /* 0x0000777019137816 */ /* 0x000fe200000000ff */
[----:B--2---:R-:W-:Y:S01]  /*a440*/  IMAD R13, R4, 0x10, R5 ;  /* 0x00000010040d7824 */ /* 0x004fe200078e0205 */
[----:B------:R-:W-:Y:S02]  /*a450*/  LEA.HI.X.SX32 R11, R5, R3, 0x1, P3 ;  /* 0x00000003050b7211 */ /* 0x000fe400018f0eff */
[----:B------:R-:W-:-:S02]  /*a460*/  ISETP.LT.AND P3, PT, R20, UR7, !P0 ;  /* 0x0000000714007c0c */ /* 0x000fc4000c761270 */
[-C--:B---3--:R-:W-:Y:S02]  /*a470*/  IADD3 R8, P2, R0, R2.reuse, RZ ;  /* 0x0000000200087210 */ /* 0x088fe40007f5e0ff */
[-C--:B------:R-:W-:Y:S02]  /*a480*/  IADD3 R4, P6, R14, R2.reuse, RZ ;  /* 0x000000020e047210 */ /* 0x080fe40007fde0ff */
[-C--:B------:R-:W-:Y:S02]  /*a490*/  LEA.HI.X.SX32 R9, R0, R3.reuse, 0x1, P2 ;  /* 0x0000000300097211 */ /* 0x080fe400010f0eff */
[C---:B------:R-:W-:Y:S02]  /*a4a0*/  IADD3 R12, P2, R13.reuse, R2, RZ ;  /* 0x000000020d0c7210 */ /* 0x040fe40007f5e0ff */
[----:B------:R-:W-:Y:S02]  /*a4b0*/  PRMT R23, R24, 0x7772, RZ ;  /* 0x0000777218177816 */ /* 0x000fe400000000ff */
[----:B------:R-:W-:-:S02]  /*a4c0*/  LEA.HI.X.SX32 R13, R13, R3, 0x1, P2 ;  /* 0x000000030d0d7211 */ /* 0x000fc400010f0eff */
[----:B------:R-:W-:Y:S01]  /*a4d0*/  ISETP.LT.AND P2, PT, R17, UR7, !P0 ;  /* 0x0000000711007c0c */ /* 0x000fe2000c741270 */
[----:B------:R0:W-:Y:S01]  /*a4e0*/  @P5 STG.E.U8 desc[UR38][R6.64], R23 ;  /* 0x0000001706005986 */ /* 0x0001e2000c101126 */
[----:B------:R-:W-:Y:S02]  /*a4f0*/  ISETP.LT.AND P0, PT, R15, UR7, !P0 ;  /* 0x000000070f007c0c */ /* 0x000fe4000c701270 */
[----:B------:R-:W-:Y:S02]  /*a500*/  PRMT R21, R24, 0x7773, RZ ;  /* 0x0000777318157816 */ /* 0x000fe400000000ff */
[----:B------:R-:W-:Y:S02]  /*a510*/  LEA.HI.X.SX32 R5, R14, R3, 0x1, P6 ;  /* 0x000000030e057211 */ /* 0x000fe400030f0eff */
[C---:B------:R-:W-:Y:S01]  /*a520*/  PRMT R17, R25.reuse, 0x7771, RZ ;  /* 0x0000777119117816 */ /* 0x040fe200000000ff */
[----:B------:R0:W-:Y:S01]  /*a530*/  @P4 STG.E.U8 desc[UR38][R8.64], R21 ;  /* 0x0000001508004986 */ /* 0x0001e2000c101126 */
[----:B------:R-:W-:-:S02]  /*a540*/  PRMT R15, R25, 0x7772, RZ ;  /* 0x00007772190f7816 */ /* 0x000fc400000000ff */
[C---:B------:R-:W-:Y:S01]  /*a550*/  IADD3 R2, P6, R16.reuse, R2, RZ ;  /* 0x0000000210027210 */ /* 0x040fe20007fde0ff */
[----:B------:R0:W-:Y:S01]  /*a560*/  @P3 STG.E.U8 desc[UR38][R10.64], R19 ;  /* 0x000000130a003986 */ /* 0x0001e2000c101126 */
[----:B------:R-:W-:Y:S02]  /*a570*/  PRMT R25, R25, 0x7773, RZ ;  /* 0x0000777319197816 */ /* 0x000fe400000000ff */
[----:B------:R-:W-:Y:S01]  /*a580*/  LEA.HI.X.SX32 R3, R16, R3, 0x1, P6 ;  /* 0x0000000310037211 */ /* 0x000fe200030f0eff */
[----:B------:R0:W-:Y:S04]  /*a590*/  @P2 STG.E.U8 desc[UR38][R4.64], R17 ;  /* 0x0000001104002986 */ /* 0x0001e8000c101126 */
[----:B------:R0:W-:Y:S01]  /*a5a0*/  @P1 STG.E.U8 desc[UR38][R12.64], R15 ;  /* 0x0000000f0c001986 */ /* 0x0001e2000c101126 */
[----:B------:R-:W-:Y:S05]  /*a5b0*/  @!P0 EXIT ;  /* 0x000000000000894d */ /* 0x000fea0003800000 */
[----:B------:R-:W-:Y:S01]  /*a5c0*/  STG.E.U8 desc[UR38][R2.64], R25 ;  /* 0x0000001902007986 */ /* 0x000fe2000c101126 */
[----:B------:R-:W-:Y:S05]  /*a5d0*/  EXIT ;  /* 0x000000000000794d */ /* 0x000fea0003800000 */
.L_x_2:
[----:B------:R-:W-:-:S00]  /*a5e0*/  BRA `(.L_x_2) ;  /* 0xfffffffc00fc7947 */ /* 0x000fc0000383ffff */
[----:B------:R-:W-:-:S00]  /*a5f0*/  NOP ;  /* 0x0000000000007918 */ /* 0x000fc00000000000 */
        /* <DEDUP_REMOVED lines=8> */
.L_x_3:


//--------------------- .nv.shared.matmul_kernel  --------------------------
	.section	.nv.shared.matmul_kernel,"aw",@nobits
	.sectionflags	@""
	.align	16
	.zero		1024


//--------------------- .nv.shared.reserved.0     --------------------------
	.section	.nv.shared.reserved.0,"aw",@nobits
	.weak		__nv_reservedSMEM_offset_0_alias
	.size		__nv_reservedSMEM_offset_0_alias, 0, 0
	.other		__nv_reservedSMEM_offset_0_alias,@"STO_CUDA_RESERVED_SHARED STV_DEFAULT"
__nv_reservedSMEM_offset_0_alias:
	.zero		0


//--------------------- .nv.constant0.matmul_kernel --------------------------
	.section	.nv.constant0.matmul_kernel,"a",@progbits
	.sectionflags	@""
	.align	4
.nv.constant0.matmul_kernel:
	.zero		608


//--------------------- SYMBOLS --------------------------

	.type		.nv.reservedSmem.offset0,@object
	.size		.nv.reservedSmem.offset0,0x4
